//
// Generated by NVIDIA NVVM Compiler
//
// Compiler Build ID: CL-36424714
// Cuda compilation tools, release 13.0, V13.0.88
// Based on NVVM 20.0.0
//

.version 9.0
.target sm_100
.address_size 64

	// .globl	my_kernel_kernel0
// _ZZ17my_kernel_kernel0E18PaddedInput_shared has been demoted
// _ZZ17my_kernel_kernel0E18placeholder_shared has been demoted

.visible .entry my_kernel_kernel0(
	.param .u64 .ptr .align 1 my_kernel_kernel0_param_0,
	.param .u64 .ptr .align 1 my_kernel_kernel0_param_1,
	.param .u64 .ptr .align 1 my_kernel_kernel0_param_2,
	.param .u64 .ptr .align 1 my_kernel_kernel0_param_3
)
{
	.reg .pred 	%p<30>;
	.reg .b16 	%rs<7>;
	.reg .b32 	%r<143>;
	.reg .b32 	%f<346>;
	.reg .b64 	%rd<45>;
	// demoted variable
	.shared .align 4 .b8 _ZZ17my_kernel_kernel0E18PaddedInput_shared[12288];
	// demoted variable
	.shared .align 4 .b8 _ZZ17my_kernel_kernel0E18placeholder_shared[36864];
	ld.param.u64 	%rd5, [my_kernel_kernel0_param_0];
	ld.param.u64 	%rd6, [my_kernel_kernel0_param_1];
	ld.param.u64 	%rd3, [my_kernel_kernel0_param_2];
	ld.param.u64 	%rd4, [my_kernel_kernel0_param_3];
	cvta.to.global.u64 	%rd1, %rd5;
	cvta.to.global.u64 	%rd2, %rd6;
	mov.u32 	%r37, %ctaid.x;
	shr.u32 	%r38, %r37, 1;
	and.b32  	%r1, %r38, 1073741820;
	mov.u32 	%r2, %tid.x;
	shr.u32 	%r39, %r37, 3;
	mul.lo.s32 	%r3, %r39, 12288;
	and.b32  	%r40, %r37, 7;
	mul.lo.s32 	%r4, %r40, 48;
	cvt.u16.u32 	%rs2, %r2;
	mul.hi.u16 	%rs1, %rs2, 5462;
	shl.b16 	%rs3, %rs1, 9;
	cvt.u32.u16 	%r5, %rs3;
	mul.lo.s16 	%rs4, %rs1, 12;
	sub.s16 	%rs5, %rs2, %rs4;
	shl.b16 	%rs6, %rs5, 2;
	cvt.u32.u16 	%r6, %rs6;
	and.b32  	%r7, %r2, 63;
	add.s32 	%r41, %r2, 48;
	and.b32  	%r8, %r41, 63;
	add.s32 	%r42, %r2, 16;
	and.b32  	%r9, %r42, 63;
	mov.b32 	%r138, 0;
	mov.f32 	%f314, 0f00000000;
	mov.f32 	%f315, %f314;
	mov.f32 	%f316, %f314;
	mov.f32 	%f317, %f314;
	mov.f32 	%f318, %f314;
	mov.f32 	%f319, %f314;
	mov.f32 	%f320, %f314;
	mov.f32 	%f321, %f314;
	mov.f32 	%f322, %f314;
	mov.f32 	%f323, %f314;
	mov.f32 	%f324, %f314;
	mov.f32 	%f325, %f314;
	mov.f32 	%f326, %f314;
	mov.f32 	%f327, %f314;
	mov.f32 	%f328, %f314;
	mov.f32 	%f329, %f314;
	mov.f32 	%f330, %f314;
	mov.f32 	%f331, %f314;
	mov.f32 	%f332, %f314;
	mov.f32 	%f333, %f314;
	mov.f32 	%f334, %f314;
	mov.f32 	%f335, %f314;
	mov.f32 	%f336, %f314;
	mov.f32 	%f337, %f314;
	mov.f32 	%f338, %f314;
	mov.f32 	%f339, %f314;
	mov.f32 	%f340, %f314;
	mov.f32 	%f341, %f314;
	mov.f32 	%f342, %f314;
	mov.f32 	%f343, %f314;
	mov.f32 	%f344, %f314;
	mov.f32 	%f345, %f314;
$L__BB0_1:
	bar.sync 	0;
	shl.b32 	%r44, %r138, 6;
	add.s32 	%r45, %r3, %r44;
	add.s32 	%r46, %r45, -3072;
	add.s32 	%r11, %r46, %r7;
	add.s32 	%r12, %r46, %r8;
	xor.b32  	%r47, %r7, 32;
	add.s32 	%r13, %r46, %r47;
	add.s32 	%r14, %r46, %r9;
	mov.b32 	%r139, 0;
$L__BB0_2:
	mad.lo.s32 	%r16, %r139, 48, %r2;
	shr.u32 	%r48, %r16, 9;
	or.b32  	%r49, %r48, %r1;
	setp.eq.s32 	%p1, %r49, 0;
	add.s32 	%r50, %r48, %r1;
	setp.gt.u32 	%p2, %r50, 8;
	mov.f32 	%f274, 0f00000000;
	or.pred  	%p3, %p1, %p2;
	@%p3 bra 	$L__BB0_4;
	shr.u32 	%r52, %r16, 6;
	mad.lo.s32 	%r53, %r52, 384, %r11;
	mul.wide.s32 	%rd7, %r53, 4;
	add.s64 	%rd8, %rd1, %rd7;
	ld.global.nc.f32 	%f274, [%rd8];
$L__BB0_4:
	shl.b32 	%r54, %r16, 2;
	mov.u32 	%r55, _ZZ17my_kernel_kernel0E18PaddedInput_shared;
	add.s32 	%r17, %r55, %r54;
	st.shared.f32 	[%r17], %f274;
	add.s32 	%r18, %r16, 48;
	shr.u32 	%r56, %r18, 9;
	or.b32  	%r58, %r56, %r1;
	setp.eq.s32 	%p4, %r58, 0;
	add.s32 	%r59, %r56, %r1;
	setp.gt.u32 	%p5, %r59, 8;
	mov.f32 	%f275, 0f00000000;
	or.pred  	%p6, %p4, %p5;
	@%p6 bra 	$L__BB0_6;
	shr.u32 	%r60, %r18, 6;
	mad.lo.s32 	%r61, %r60, 384, %r12;
	mul.wide.s32 	%rd9, %r61, 4;
	add.s64 	%rd10, %rd1, %rd9;
	ld.global.nc.f32 	%f275, [%rd10];
$L__BB0_6:
	st.shared.f32 	[%r17+192], %f275;
	add.s32 	%r19, %r16, 96;
	shr.u32 	%r62, %r19, 9;
	or.b32  	%r64, %r62, %r1;
	setp.eq.s32 	%p7, %r64, 0;
	add.s32 	%r65, %r62, %r1;
	setp.gt.u32 	%p8, %r65, 8;
	mov.f32 	%f276, 0f00000000;
	or.pred  	%p9, %p7, %p8;
	@%p9 bra 	$L__BB0_8;
	shr.u32 	%r66, %r19, 6;
	mad.lo.s32 	%r67, %r66, 384, %r13;
	mul.wide.s32 	%rd11, %r67, 4;
	add.s64 	%rd12, %rd1, %rd11;
	ld.global.nc.f32 	%f276, [%rd12];
$L__BB0_8:
	st.shared.f32 	[%r17+384], %f276;
	add.s32 	%r20, %r16, 144;
	shr.u32 	%r68, %r20, 9;
	or.b32  	%r70, %r68, %r1;
	setp.eq.s32 	%p10, %r70, 0;
	add.s32 	%r71, %r68, %r1;
	setp.gt.u32 	%p11, %r71, 8;
	mov.f32 	%f277, 0f00000000;
	or.pred  	%p12, %p10, %p11;
	@%p12 bra 	$L__BB0_10;
	shr.u32 	%r72, %r20, 6;
	mad.lo.s32 	%r73, %r72, 384, %r14;
	mul.wide.s32 	%rd13, %r73, 4;
	add.s64 	%rd14, %rd1, %rd13;
	ld.global.nc.f32 	%f277, [%rd14];
$L__BB0_10:
	st.shared.f32 	[%r17+576], %f277;
	add.s32 	%r21, %r16, 192;
	shr.u32 	%r74, %r21, 9;
	or.b32  	%r76, %r74, %r1;
	setp.eq.s32 	%p13, %r76, 0;
	add.s32 	%r77, %r74, %r1;
	setp.gt.u32 	%p14, %r77, 8;
	mov.f32 	%f278, 0f00000000;
	or.pred  	%p15, %p13, %p14;
	@%p15 bra 	$L__BB0_12;
	shr.u32 	%r78, %r21, 6;
	mad.lo.s32 	%r79, %r78, 384, %r11;
	mul.wide.s32 	%rd15, %r79, 4;
	add.s64 	%rd16, %rd1, %rd15;
	ld.global.nc.f32 	%f278, [%rd16];
$L__BB0_12:
	st.shared.f32 	[%r17+768], %f278;
	add.s32 	%r22, %r16, 240;
	shr.u32 	%r80, %r22, 9;
	or.b32  	%r82, %r80, %r1;
	setp.eq.s32 	%p16, %r82, 0;
	add.s32 	%r83, %r80, %r1;
	setp.gt.u32 	%p17, %r83, 8;
	mov.f32 	%f279, 0f00000000;
	or.pred  	%p18, %p16, %p17;
	@%p18 bra 	$L__BB0_14;
	shr.u32 	%r84, %r22, 6;
	mad.lo.s32 	%r85, %r84, 384, %r12;
	mul.wide.s32 	%rd17, %r85, 4;
	add.s64 	%rd18, %rd1, %rd17;
	ld.global.nc.f32 	%f279, [%rd18];
$L__BB0_14:
	st.shared.f32 	[%r17+960], %f279;
	add.s32 	%r23, %r16, 288;
	shr.u32 	%r86, %r23, 9;
	or.b32  	%r88, %r86, %r1;
	setp.eq.s32 	%p19, %r88, 0;
	add.s32 	%r89, %r86, %r1;
	setp.gt.u32 	%p20, %r89, 8;
	mov.f32 	%f280, 0f00000000;
	or.pred  	%p21, %p19, %p20;
	@%p21 bra 	$L__BB0_16;
	shr.u32 	%r90, %r23, 6;
	mad.lo.s32 	%r91, %r90, 384, %r13;
	mul.wide.s32 	%rd19, %r91, 4;
	add.s64 	%rd20, %rd1, %rd19;
	ld.global.nc.f32 	%f280, [%rd20];
$L__BB0_16:
	st.shared.f32 	[%r17+1152], %f280;
	add.s32 	%r24, %r16, 336;
	shr.u32 	%r92, %r24, 9;
	or.b32  	%r94, %r92, %r1;
	setp.eq.s32 	%p22, %r94, 0;
	add.s32 	%r95, %r92, %r1;
	setp.gt.u32 	%p23, %r95, 8;
	mov.f32 	%f281, 0f00000000;
	or.pred  	%p24, %p22, %p23;
	@%p24 bra 	$L__BB0_18;
	shr.u32 	%r96, %r24, 6;
	mad.lo.s32 	%r97, %r96, 384, %r14;
	mul.wide.s32 	%rd21, %r97, 4;
	add.s64 	%rd22, %rd1, %rd21;
	ld.global.nc.f32 	%f281, [%rd22];
$L__BB0_18:
	st.shared.f32 	[%r17+1344], %f281;
	add.s32 	%r139, %r139, 8;
	setp.ne.s32 	%p25, %r139, 64;
	@%p25 bra 	$L__BB0_2;
	mul.lo.s32 	%r99, %r138, 24576;
	add.s32 	%r100, %r4, %r2;
	or.b32  	%r26, %r100, %r99;
	mov.b32 	%r140, 0;
$L__BB0_20:
	shr.u32 	%r101, %r140, 6;
	and.b32  	%r102, %r140, 56;
	mad.lo.s32 	%r103, %r101, 147456, %r26;
	mad.lo.s32 	%r104, %r102, 384, %r103;
	mul.wide.u32 	%rd23, %r104, 4;
	add.s64 	%rd24, %rd2, %rd23;
	ld.global.nc.f32 	%f154, [%rd24];
	mad.lo.s32 	%r105, %r140, 48, %r2;
	shl.b32 	%r106, %r105, 2;
	mov.u32 	%r107, _ZZ17my_kernel_kernel0E18placeholder_shared;
	add.s32 	%r108, %r107, %r106;
	st.shared.f32 	[%r108], %f154;
	add.s32 	%r109, %r140, 1;
	and.b32  	%r110, %r109, 57;
	mad.lo.s32 	%r111, %r110, 384, %r103;
	mul.wide.u32 	%rd25, %r111, 4;
	add.s64 	%rd26, %rd2, %rd25;
	ld.global.nc.f32 	%f155, [%rd26];
	st.shared.f32 	[%r108+192], %f155;
	add.s32 	%r112, %r140, 2;
	and.b32  	%r113, %r112, 58;
	mad.lo.s32 	%r114, %r113, 384, %r103;
	mul.wide.u32 	%rd27, %r114, 4;
	add.s64 	%rd28, %rd2, %rd27;
	ld.global.nc.f32 	%f156, [%rd28];
	st.shared.f32 	[%r108+384], %f156;
	add.s32 	%r115, %r111, 768;
	mul.wide.u32 	%rd29, %r115, 4;
	add.s64 	%rd30, %rd2, %rd29;
	ld.global.nc.f32 	%f157, [%rd30];
	st.shared.f32 	[%r108+576], %f157;
	add.s32 	%r116, %r140, 4;
	and.b32  	%r117, %r116, 60;
	mad.lo.s32 	%r118, %r117, 384, %r103;
	mul.wide.u32 	%rd31, %r118, 4;
	add.s64 	%rd32, %rd2, %rd31;
	ld.global.nc.f32 	%f158, [%rd32];
	st.shared.f32 	[%r108+768], %f158;
	add.s32 	%r119, %r111, 1536;
	mul.wide.u32 	%rd33, %r119, 4;
	add.s64 	%rd34, %rd2, %rd33;
	ld.global.nc.f32 	%f159, [%rd34];
	st.shared.f32 	[%r108+960], %f159;
	add.s32 	%r120, %r114, 1536;
	mul.wide.u32 	%rd35, %r120, 4;
	add.s64 	%rd36, %rd2, %rd35;
	ld.global.nc.f32 	%f160, [%rd36];
	st.shared.f32 	[%r108+1152], %f160;
	add.s32 	%r121, %r111, 2304;
	mul.wide.u32 	%rd37, %r121, 4;
	add.s64 	%rd38, %rd2, %rd37;
	ld.global.nc.f32 	%f161, [%rd38];
	st.shared.f32 	[%r108+1344], %f161;
	add.s32 	%r140, %r140, 8;
	setp.ne.s32 	%p26, %r140, 192;
	@%p26 bra 	$L__BB0_20;
	bar.sync 	0;
	mov.b32 	%r141, 0;
$L__BB0_22:
	shl.b32 	%r124, %r141, 9;
	add.s32 	%r30, %r124, %r5;
	mad.lo.s32 	%r31, %r141, 3072, %r6;
	mov.b32 	%r142, 0;
$L__BB0_23:
	add.s32 	%r125, %r30, %r142;
	mad.lo.s32 	%r126, %r142, 48, %r31;
	shl.b32 	%r127, %r125, 2;
	mov.u32 	%r128, _ZZ17my_kernel_kernel0E18PaddedInput_shared;
	add.s32 	%r129, %r128, %r127;
	ld.shared.f32 	%f162, [%r129+1024];
	ld.shared.f32 	%f163, [%r129];
	shl.b32 	%r130, %r126, 2;
	mov.u32 	%r131, _ZZ17my_kernel_kernel0E18placeholder_shared;
	add.s32 	%r132, %r131, %r130;
	ld.shared.f32 	%f164, [%r132];
	fma.rn.f32 	%f345, %f163, %f164, %f345;
	fma.rn.f32 	%f329, %f162, %f164, %f329;
	ld.shared.f32 	%f165, [%r132+4];
	fma.rn.f32 	%f344, %f163, %f165, %f344;
	fma.rn.f32 	%f328, %f162, %f165, %f328;
	ld.shared.f32 	%f166, [%r132+8];
	fma.rn.f32 	%f343, %f163, %f166, %f343;
	fma.rn.f32 	%f327, %f162, %f166, %f327;
	ld.shared.f32 	%f167, [%r132+12];
	fma.rn.f32 	%f342, %f163, %f167, %f342;
	fma.rn.f32 	%f326, %f162, %f167, %f326;
	ld.shared.f32 	%f168, [%r129+1280];
	ld.shared.f32 	%f169, [%r129+256];
	fma.rn.f32 	%f341, %f169, %f164, %f341;
	fma.rn.f32 	%f325, %f168, %f164, %f325;
	fma.rn.f32 	%f340, %f169, %f165, %f340;
	fma.rn.f32 	%f324, %f168, %f165, %f324;
	fma.rn.f32 	%f339, %f169, %f166, %f339;
	fma.rn.f32 	%f323, %f168, %f166, %f323;
	fma.rn.f32 	%f338, %f169, %f167, %f338;
	fma.rn.f32 	%f322, %f168, %f167, %f322;
	ld.shared.f32 	%f170, [%r129+1536];
	ld.shared.f32 	%f171, [%r129+512];
	fma.rn.f32 	%f337, %f171, %f164, %f337;
	fma.rn.f32 	%f321, %f170, %f164, %f321;
	fma.rn.f32 	%f336, %f171, %f165, %f336;
	fma.rn.f32 	%f320, %f170, %f165, %f320;
	fma.rn.f32 	%f335, %f171, %f166, %f335;
	fma.rn.f32 	%f319, %f170, %f166, %f319;
	fma.rn.f32 	%f334, %f171, %f167, %f334;
	fma.rn.f32 	%f318, %f170, %f167, %f318;
	ld.shared.f32 	%f172, [%r129+1792];
	ld.shared.f32 	%f173, [%r129+768];
	fma.rn.f32 	%f333, %f173, %f164, %f333;
	fma.rn.f32 	%f317, %f172, %f164, %f317;
	fma.rn.f32 	%f332, %f173, %f165, %f332;
	fma.rn.f32 	%f316, %f172, %f165, %f316;
	fma.rn.f32 	%f331, %f173, %f166, %f331;
	fma.rn.f32 	%f315, %f172, %f166, %f315;
	fma.rn.f32 	%f330, %f173, %f167, %f330;
	fma.rn.f32 	%f314, %f172, %f167, %f314;
	add.s32 	%r142, %r142, 1;
	setp.ne.s32 	%p27, %r142, 64;
	@%p27 bra 	$L__BB0_23;
	add.s32 	%r141, %r141, 1;
	setp.ne.s32 	%p28, %r141, 3;
	@%p28 bra 	$L__BB0_22;
	add.s32 	%r138, %r138, 1;
	setp.ne.s32 	%p29, %r138, 6;
	@%p29 bra 	$L__BB0_1;
	cvta.to.global.u64 	%rd39, %rd4;
	cvta.to.global.u64 	%rd40, %rd3;
	add.s32 	%r133, %r4, %r6;
	mul.wide.u16 	%r134, %rs1, 3072;
	add.s32 	%r135, %r4, %r3;
	add.s32 	%r136, %r135, %r134;
	add.s32 	%r137, %r136, %r6;
	mul.wide.u32 	%rd41, %r133, 4;
	add.s64 	%rd42, %rd39, %rd41;
	ld.global.nc.f32 	%f174, [%rd42];
	add.f32 	%f175, %f345, %f174;
	max.f32 	%f176, %f175, 0f00000000;
	mul.wide.u32 	%rd43, %r137, 4;
	add.s64 	%rd44, %rd40, %rd43;
	st.global.f32 	[%rd44], %f176;
	add.f32 	%f177, %f329, %f174;
	max.f32 	%f178, %f177, 0f00000000;
	st.global.f32 	[%rd44+6144], %f178;
	ld.global.nc.f32 	%f179, [%rd42+4];
	add.f32 	%f180, %f344, %f179;
	max.f32 	%f181, %f180, 0f00000000;
	st.global.f32 	[%rd44+4], %f181;
	add.f32 	%f182, %f328, %f179;
	max.f32 	%f183, %f182, 0f00000000;
	st.global.f32 	[%rd44+6148], %f183;
	ld.global.nc.f32 	%f184, [%rd42+8];
	add.f32 	%f185, %f343, %f184;
	max.f32 	%f186, %f185, 0f00000000;
	st.global.f32 	[%rd44+8], %f186;
	add.f32 	%f187, %f327, %f184;
	max.f32 	%f188, %f187, 0f00000000;
	st.global.f32 	[%rd44+6152], %f188;
	ld.global.nc.f32 	%f189, [%rd42+12];
	add.f32 	%f190, %f342, %f189;
	max.f32 	%f191, %f190, 0f00000000;
	st.global.f32 	[%rd44+12], %f191;
	add.f32 	%f192, %f326, %f189;
	max.f32 	%f193, %f192, 0f00000000;
	st.global.f32 	[%rd44+6156], %f193;
	add.f32 	%f194, %f341, %f174;
	max.f32 	%f195, %f194, 0f00000000;
	st.global.f32 	[%rd44+1536], %f195;
	add.f32 	%f196, %f325, %f174;
	max.f32 	%f197, %f196, 0f00000000;
	st.global.f32 	[%rd44+7680], %f197;
	add.f32 	%f198, %f340, %f179;
	max.f32 	%f199, %f198, 0f00000000;
	st.global.f32 	[%rd44+1540], %f199;
	add.f32 	%f200, %f324, %f179;
	max.f32 	%f201, %f200, 0f00000000;
	st.global.f32 	[%rd44+7684], %f201;
	add.f32 	%f202, %f339, %f184;
	max.f32 	%f203, %f202, 0f00000000;
	st.global.f32 	[%rd44+1544], %f203;
	add.f32 	%f204, %f323, %f184;
	max.f32 	%f205, %f204, 0f00000000;
	st.global.f32 	[%rd44+7688], %f205;
	add.f32 	%f206, %f338, %f189;
	max.f32 	%f207, %f206, 0f00000000;
	st.global.f32 	[%rd44+1548], %f207;
	add.f32 	%f208, %f322, %f189;
	max.f32 	%f209, %f208, 0f00000000;
	st.global.f32 	[%rd44+7692], %f209;
	add.f32 	%f210, %f337, %f174;
	max.f32 	%f211, %f210, 0f00000000;
	st.global.f32 	[%rd44+3072], %f211;
	add.f32 	%f212, %f321, %f174;
	max.f32 	%f213, %f212, 0f00000000;
	st.global.f32 	[%rd44+9216], %f213;
	add.f32 	%f214, %f336, %f179;
	max.f32 	%f215, %f214, 0f00000000;
	st.global.f32 	[%rd44+3076], %f215;
	add.f32 	%f216, %f320, %f179;
	max.f32 	%f217, %f216, 0f00000000;
	st.global.f32 	[%rd44+9220], %f217;
	add.f32 	%f218, %f335, %f184;
	max.f32 	%f219, %f218, 0f00000000;
	st.global.f32 	[%rd44+3080], %f219;
	add.f32 	%f220, %f319, %f184;
	max.f32 	%f221, %f220, 0f00000000;
	st.global.f32 	[%rd44+9224], %f221;
	add.f32 	%f222, %f334, %f189;
	max.f32 	%f223, %f222, 0f00000000;
	st.global.f32 	[%rd44+3084], %f223;
	add.f32 	%f224, %f318, %f189;
	max.f32 	%f225, %f224, 0f00000000;
	st.global.f32 	[%rd44+9228], %f225;
	add.f32 	%f226, %f333, %f174;
	max.f32 	%f227, %f226, 0f00000000;
	st.global.f32 	[%rd44+4608], %f227;
	add.f32 	%f228, %f317, %f174;
	max.f32 	%f229, %f228, 0f00000000;
	st.global.f32 	[%rd44+10752], %f229;
	add.f32 	%f230, %f332, %f179;
	max.f32 	%f231, %f230, 0f00000000;
	st.global.f32 	[%rd44+4612], %f231;
	add.f32 	%f232, %f316, %f179;
	max.f32 	%f233, %f232, 0f00000000;
	st.global.f32 	[%rd44+10756], %f233;
	add.f32 	%f234, %f331, %f184;
	max.f32 	%f235, %f234, 0f00000000;
	st.global.f32 	[%rd44+4616], %f235;
	add.f32 	%f236, %f315, %f184;
	max.f32 	%f237, %f236, 0f00000000;
	st.global.f32 	[%rd44+10760], %f237;
	add.f32 	%f238, %f330, %f189;
	max.f32 	%f239, %f238, 0f00000000;
	st.global.f32 	[%rd44+4620], %f239;
	add.f32 	%f240, %f314, %f189;
	max.f32 	%f241, %f240, 0f00000000;
	st.global.f32 	[%rd44+10764], %f241;
	ret;

}


// ===== COMPILED SASS (sm_100) =====

	.target	sm_100

	.elftype	@"ET_EXEC"


//--------------------- .note.nv.tkinfo           --------------------------
	.section	.note.nv.tkinfo,"",@"SHT_NOTE"
	.sectionflags	@"SHF_NOTE_NV_TKINFO"
	.tkinfo
        /*0018*/ 	.word	0x00000002
        /*0030*/ 	.string	""
        /*0030*/ 	.string	"ptxas"
        /*0030*/ 	.string	"Cuda compilation tools, release 13.0, V13.0.88"
        /*0030*/ 	.string	"Build cuda_13.0.r13.0/compiler.36424714_0"
        /*0030*/ 	.string	"-arch sm_100 -m 64 "



//--------------------- .note.nv.cuinfo           --------------------------
	.section	.note.nv.cuinfo,"",@"SHT_NOTE"
	.sectionflags	@"SHF_NOTE_NV_CUINFO"
        /*0018*/ 	.short	0x0002
        /*001a*/ 	.short	0x0064
        /*001c*/ 	.short	0x0082
	.zero		2


//--------------------- .nv.info                  --------------------------
	.section	.nv.info,"",@"SHT_CUDA_INFO"
	.align	4


	//----- nvinfo : EIATTR_REGCOUNT
	.align		4
        /*0000*/ 	.byte	0x04, 0x2f
        /*0002*/ 	.short	(.L_1 - .L_0)
	.align		4
.L_0:
        /*0004*/ 	.word	index@(my_kernel_kernel0)
        /*0008*/ 	.word	0x00000038


	//----- nvinfo : EIATTR_FRAME_SIZE
	.align		4
.L_1:
        /*000c*/ 	.byte	0x04, 0x11
        /*000e*/ 	.short	(.L_3 - .L_2)
	.align		4
.L_2:
        /*0010*/ 	.word	index@(my_kernel_kernel0)
        /*0014*/ 	.word	0x00000000


	//----- nvinfo : EIATTR_MIN_STACK_SIZE
	.align		4
.L_3:
        /*0018*/ 	.byte	0x04, 0x12
        /*001a*/ 	.short	(.L_5 - .L_4)
	.align		4
.L_4:
        /*001c*/ 	.word	index@(my_kernel_kernel0)
        /*0020*/ 	.word	0x00000000
.L_5:


//--------------------- .nv.compat                --------------------------
	.section	.nv.compat,"",@"SHT_CUDA_COMPAT_INFO"
	.align	4
        /*0000*/ 	.byte	0x02, 0x09, 0x00, 0x00, 0x02, 0x02, 0x01, 0x00, 0x02, 0x05, 0x05, 0x00, 0x03, 0x07, 0x01, 0x01
        /*0010*/ 	.byte	0x02, 0x03, 0x00, 0x00, 0x02, 0x06, 0x01, 0x00, 0x04, 0x0b, 0x08, 0x00, 0x09, 0x00, 0x00, 0x00
        /*0020*/ 	.byte	0x00, 0x00, 0x00, 0x00


//--------------------- .nv.info.my_kernel_kernel0 --------------------------
	.section	.nv.info.my_kernel_kernel0,"",@"SHT_CUDA_INFO"
	.sectionflags	@""
	.align	4


	//----- nvinfo : EIATTR_CUDA_API_VERSION
	.align		4
        /*0000*/ 	.byte	0x04, 0x37
        /*0002*/ 	.short	(.L_7 - .L_6)
.L_6:
        /*0004*/ 	.word	0x00000082


	//----- nvinfo : EIATTR_KPARAM_INFO
	.align		4
.L_7:
        /*0008*/ 	.byte	0x04, 0x17
        /*000a*/ 	.short	(.L_9 - .L_8)
.L_8:
        /*000c*/ 	.word	0x00000000
        /*0010*/ 	.short	0x0003
        /*0012*/ 	.short	0x0018
        /*0014*/ 	.byte	0x00, 0xf5, 0x21, 0x00


	//----- nvinfo : EIATTR_KPARAM_INFO
	.align		4
.L_9:
        /*0018*/ 	.byte	0x04, 0x17
        /*001a*/ 	.short	(.L_11 - .L_10)
.L_10:
        /*001c*/ 	.word	0x00000000
        /*0020*/ 	.short	0x0002
        /*0022*/ 	.short	0x0010
        /*0024*/ 	.byte	0x00, 0xf5, 0x21, 0x00


	//----- nvinfo : EIATTR_KPARAM_INFO
	.align		4
.L_11:
        /*0028*/ 	.byte	0x04, 0x17
        /*002a*/ 	.short	(.L_13 - .L_12)
.L_12:
        /*002c*/ 	.word	0x00000000
        /*0030*/ 	.short	0x0001
        /*0032*/ 	.short	0x0008
        /*0034*/ 	.byte	0x00, 0xf5, 0x21, 0x00


	//----- nvinfo : EIATTR_KPARAM_INFO
	.align		4
.L_13:
        /*0038*/ 	.byte	0x04, 0x17
        /*003a*/ 	.short	(.L_15 - .L_14)
.L_14:
        /*003c*/ 	.word	0x00000000
        /*0040*/ 	.short	0x0000
        /*0042*/ 	.short	0x0000
        /*0044*/ 	.byte	0x00, 0xf5, 0x21, 0x00


	//----- nvinfo : EIATTR_SPARSE_MMA_MASK
	.align		4
.L_15:
        /*0048*/ 	.byte	0x03, 0x50
        /*004a*/ 	.short	0x0000


	//----- nvinfo : EIATTR_MAXREG_COUNT
	.align		4
        /*004c*/ 	.byte	0x03, 0x1b
        /*004e*/ 	.short	0x00ff


	//----- nvinfo : EIATTR_NUM_BARRIERS
	.align		4
        /*0050*/ 	.byte	0x02, 0x4c
        /*0052*/ 	.byte	0x01
	.zero		1


	//----- nvinfo : EIATTR_MERCURY_ISA_VERSION
	.align		4
        /*0054*/ 	.byte	0x03, 0x5f
        /*0056*/ 	.short	0x0101


	//----- nvinfo : EIATTR_VRC_CTA_INIT_COUNT
	.align		4
        /*0058*/ 	.byte	0x02, 0x4a
	.zero		1
	.zero		1


	//----- nvinfo : EIATTR_EXIT_INSTR_OFFSETS
	.align		4
        /*005c*/ 	.byte	0x04, 0x1c
        /*005e*/ 	.short	(.L_17 - .L_16)


	//   ....[0]....
.L_16:
        /*0060*/ 	.word	0x00002900


	//----- nvinfo : EIATTR_CBANK_PARAM_SIZE
	.align		4
.L_17:
        /*0064*/ 	.byte	0x03, 0x19
        /*0066*/ 	.short	0x0020


	//----- nvinfo : EIATTR_PARAM_CBANK
	.align		4
        /*0068*/ 	.byte	0x04, 0x0a
        /*006a*/ 	.short	(.L_19 - .L_18)
	.align		4
.L_18:
        /*006c*/ 	.word	index@(.nv.constant0.my_kernel_kernel0)
        /*0070*/ 	.short	0x0380
        /*0072*/ 	.short	0x0020


	//----- nvinfo : EIATTR_SW_WAR
	.align		4
.L_19:
        /*0074*/ 	.byte	0x04, 0x36
        /*0076*/ 	.short	(.L_21 - .L_20)
.L_20:
        /*0078*/ 	.word	0x00000008
.L_21:


//--------------------- .nv.callgraph             --------------------------
	.section	.nv.callgraph,"",@"SHT_CUDA_CALLGRAPH"
	.align	4
	.sectionentsize	8
	.align		4
        /*0000*/ 	.word	0x00000000
	.align		4
        /*0004*/ 	.word	0xffffffff
	.align		4
        /*0008*/ 	.word	0x00000000
	.align		4
        /*000c*/ 	.word	0xfffffffe
	.align		4
        /*0010*/ 	.word	0x00000000
	.align		4
        /*0014*/ 	.word	0xfffffffd
	.align		4
        /*0018*/ 	.word	0x00000000
	.align		4
        /*001c*/ 	.word	0xfffffffc


//--------------------- .text.my_kernel_kernel0   --------------------------
	.section	.text.my_kernel_kernel0,"ax",@progbits
	.align	128
        .global         my_kernel_kernel0
        .type           my_kernel_kernel0,@function
        .size           my_kernel_kernel0,(.L_x_6 - my_kernel_kernel0)
        .other          my_kernel_kernel0,@"STO_CUDA_ENTRY STV_DEFAULT"
my_kernel_kernel0:
.text.my_kernel_kernel0:
[----:B------:R-:W-:Y:S01]  /*0000*/  LDC R1, c[0x0][0x37c] ;  /* 0x0000df00ff017b82 */ /* 0x000fe20000000800 */
[----:B------:R-:W0:Y:S07]  /*0010*/  S2R R3, SR_TID.X ;  /* 0x0000000000037919 */ /* 0x000e2e0000002100 */
[----:B------:R-:W1:Y:S01]  /*0020*/  S2UR UR9, SR_CTAID.X ;  /* 0x00000000000979c3 */ /* 0x000e620000002500 */
[----:B------:R-:W-:Y:S01]  /*0030*/  HFMA2 R43, -RZ, RZ, 0, 0 ;  /* 0x00000000ff2b7431 */ /* 0x000fe200000001ff */
[----:B------:R-:W-:-:S02]  /*0040*/  CS2R R16, SRZ ;  /* 0x0000000000107805 */ /* 0x000fc4000001ff00 */
[----:B------:R-:W-:Y:S02]  /*0050*/  CS2R R18, SRZ ;  /* 0x0000000000127805 */ /* 0x000fe4000001ff00 */
[----:B------:R-:W-:Y:S02]  /*0060*/  CS2R R32, SRZ ;  /* 0x0000000000207805 */ /* 0x000fe4000001ff00 */
[----:B------:R-:W-:Y:S02]  /*0070*/  CS2R R34, SRZ ;  /* 0x0000000000227805 */ /* 0x000fe4000001ff00 */
[----:B------:R-:W-:Y:S02]  /*0080*/  CS2R R36, SRZ ;  /* 0x0000000000247805 */ /* 0x000fe4000001ff00 */
[----:B------:R-:W-:Y:S02]  /*0090*/  CS2R R14, SRZ ;  /* 0x00000000000e7805 */ /* 0x000fe4000001ff00 */
        /* <DEDUP_REMOVED lines=9> */
[----:B------:R-:W-:Y:S01]  /*0130*/  MOV R30, RZ ;  /* 0x000000ff001e7202 */ /* 0x000fe20000000f00 */
[----:B------:R-:W2:Y:S01]  /*0140*/  LDCU.64 UR12, c[0x0][0x358] ;  /* 0x00006b00ff0c77ac */ /* 0x000ea20008000a00 */
[----:B-1----:R-:W-:Y:S02]  /*0150*/  USHF.R.U32.HI UR4, URZ, 0x1, UR9 ;  /* 0x00000001ff047899 */ /* 0x002fe40008011609 */
[----:B------:R-:W-:Y:S02]  /*0160*/  USHF.R.U32.HI UR5, URZ, 0x3, UR9 ;  /* 0x00000003ff057899 */ /* 0x000fe40008011609 */
[----:B------:R-:W-:-:S02]  /*0170*/  ULOP3.LUT UR7, UR4, 0x3ffffffc, URZ, 0xc0, !UPT ;  /* 0x3ffffffc04077892 */ /* 0x000fc4000f8ec0ff */
[----:B------:R-:W-:Y:S01]  /*0180*/  ULOP3.LUT UR9, UR9, 0x7, URZ, 0xc0, !UPT ;  /* 0x0000000709097892 */ /* 0x000fe2000f8ec0ff */
[----:B0-----:R-:W-:Y:S01]  /*0190*/  LOP3.LUT R0, R3, 0xffff, RZ, 0xc0, !PT ;  /* 0x0000ffff03007812 */ /* 0x001fe200078ec0ff */
[----:B------:R-:W-:Y:S01]  /*01a0*/  UIMAD UR8, UR5, 0x3000, URZ ;  /* 0x00003000050878a4 */ /* 0x000fe2000f8e02ff */
[----:B------:R-:W-:-:S03]  /*01b0*/  UMOV UR4, URZ ;  /* 0x000000ff00047c82 */ /* 0x000fc60008000000 */
[----:B------:R-:W-:-:S05]  /*01c0*/  IMAD R0, R0, 0x1556, RZ ;  /* 0x0000155600007824 */ /* 0x000fca00078e02ff */
[----:B------:R-:W-:-:S04]  /*01d0*/  SHF.R.U32.HI R0, RZ, 0x10, R0 ;  /* 0x00000010ff007819 */ /* 0x000fc80000011600 */
[----:B------:R-:W-:-:S05]  /*01e0*/  PRMT R0, R0, 0x9910, RZ ;  /* 0x0000991000007816 */ /* 0x000fca00000000ff */
[----:B------:R-:W-:-:S05]  /*01f0*/  IMAD R0, R0, 0xc, RZ ;  /* 0x0000000c00007824 */ /* 0x000fca00078e02ff */
[----:B------:R-:W-:-:S04]  /*0200*/  IADD3 R0, PT, PT, RZ, -R0, RZ ;  /* 0x80000000ff007210 */ /* 0x000fc80007ffe0ff */
[----:B------:R-:W-:-:S04]  /*0210*/  PRMT R0, R0, 0x7710, RZ ;  /* 0x0000771000007816 */ /* 0x000fc800000000ff */
[----:B------:R-:W-:-:S04]  /*0220*/  IADD3 R0, PT, PT, R0, R3, RZ ;  /* 0x0000000300007210 */ /* 0x000fc80007ffe0ff */
[----:B------:R-:W-:-:S04]  /*0230*/  SHF.L.U32 R0, R0, 0x2, RZ ;  /* 0x0000000200007819 */ /* 0x000fc800000006ff */
[----:B--2---:R-:W-:-:S07]  /*0240*/  LOP3.LUT R2, R0, 0xffff, RZ, 0xc0, !PT ;  /* 0x0000ffff00027812 */ /* 0x004fce00078ec0ff */
.L_x_4:
[----:B------:R-:W0:Y:S01]  /*0250*/  S2R R3, SR_TID.X ;  /* 0x0000000000037919 */ /* 0x000e220000002100 */
[----:B------:R-:W-:Y:S01]  /*0260*/  ULEA UR5, UR4, UR8, 0x6 ;  /* 0x0000000804057291 */ /* 0x000fe2000f8e30ff */
[----:B------:R-:W-:Y:S03]  /*0270*/  BAR.SYNC.DEFER_BLOCKING 0x0 ;  /* 0x0000000000007b1d */ /* 0x000fe60000010000 */
[----:B------:R-:W-:Y:S01]  /*0280*/  UIADD3 UR5, UPT, UPT, UR5, -0xc00, URZ ;  /* 0xfffff40005057890 */ /* 0x000fe2000fffe0ff */
[C---:B0-----:R-:W-:Y:S02]  /*0290*/  IADD3 R4, PT, PT, R3.reuse, 0x10, RZ ;  /* 0x0000001003047810 */ /* 0x041fe40007ffe0ff */
[C---:B------:R-:W-:Y:S02]  /*02a0*/  LOP3.LUT R0, R3.reuse, 0x3f, RZ, 0xc0, !PT ;  /* 0x0000003f03007812 */ /* 0x040fe400078ec0ff */
[----:B------:R-:W-:-:S02]  /*02b0*/  IADD3 R10, PT, PT, R3, 0x30, RZ ;  /* 0x00000030030a7810 */ /* 0x000fc40007ffe0ff */
[----:B------:R-:W-:Y:S02]  /*02c0*/  LOP3.LUT R4, R4, 0x3f, RZ, 0xc0, !PT ;  /* 0x0000003f04047812 */ /* 0x000fe400078ec0ff */
[----:B------:R-:W-:Y:S02]  /*02d0*/  LOP3.LUT R31, R0, 0x20, RZ, 0x3c, !PT ;  /* 0x00000020001f7812 */ /* 0x000fe400078e3cff */
[----:B------:R-:W-:Y:S02]  /*02e0*/  LOP3.LUT R10, R10, 0x3f, RZ, 0xc0, !PT ;  /* 0x0000003f0a0a7812 */ /* 0x000fe400078ec0ff */
[----:B------:R-:W-:Y:S02]  /*02f0*/  IADD3 R11, PT, PT, R4, UR5, RZ ;  /* 0x00000005040b7c10 */ /* 0x000fe4000fffe0ff */
[----:B------:R-:W-:Y:S01]  /*0300*/  IADD3 R31, PT, PT, R31, UR5, RZ ;  /* 0x000000051f1f7c10 */ /* 0x000fe2000fffe0ff */
[----:B------:R-:W-:-:S06]  /*0310*/  UMOV UR5, URZ ;  /* 0x000000ff00057c82 */ /* 0x000fcc0008000000 */
.L_x_0:
[----:B0-----:R-:W-:Y:S01]  /*0320*/  MOV R42, UR5 ;  /* 0x00000005002a7c02 */ /* 0x001fe20008000f00 */
[----:B------:R-:W-:-:S04]  /*0330*/  ULEA UR6, UR4, UR8, 0x6 ;  /* 0x0000000804067291 */ /* 0x000fc8000f8e30ff */
[----:B------:R-:W-:Y:S01]  /*0340*/  IMAD R42, R42, 0x30, R3 ;  /* 0x000000302a2a7824 */ /* 0x000fe200078e0203 */
[----:B------:R-:W-:-:S04]  /*0350*/  UIADD3 UR6, UPT, UPT, UR6, -0xc00, URZ ;  /* 0xfffff40006067890 */ /* 0x000fc8000fffe0ff */
[----:B------:R-:W-:Y:S02]  /*0360*/  SHF.R.U32.HI R4, RZ, 0x9, R42 ;  /* 0x00000009ff047819 */ /* 0x000fe4000001162a */
[----:B------:R-:W-:Y:S02]  /*0370*/  IADD3 R50, PT, PT, R42, 0x60, RZ ;  /* 0x000000602a327810 */ /* 0x000fe40007ffe0ff */
[C---:B------:R-:W-:Y:S02]  /*0380*/  LOP3.LUT P1, RZ, R4.reuse, UR7, RZ, 0xfc, !PT ;  /* 0x0000000704ff7c12 */ /* 0x040fe4000f82fcff */
[----:B------:R-:W-:Y:S02]  /*0390*/  IADD3 R5, PT, PT, R4, UR7, RZ ;  /* 0x0000000704057c10 */ /* 0x000fe4000fffe0ff */
[----:B------:R-:W-:Y:S02]  /*03a0*/  IADD3 R4, PT, PT, R42, 0x30, RZ ;  /* 0x000000302a047810 */ /* 0x000fe40007ffe0ff */
[----:B------:R-:W-:-:S02]  /*03b0*/  ISETP.GT.U32.OR P1, PT, R5, 0x8, !P1 ;  /* 0x000000080500780c */ /* 0x000fc40004f24470 */
[----:B------:R-:W-:Y:S02]  /*03c0*/  SHF.R.U32.HI R5, RZ, 0x9, R4 ;  /* 0x00000009ff057819 */ /* 0x000fe40000011604 */
[----:B------:R-:W-:Y:S02]  /*03d0*/  IADD3 R45, PT, PT, R0, UR6, RZ ;  /* 0x00000006002d7c10 */ /* 0x000fe4000fffe0ff */
[C---:B------:R-:W-:Y:S02]  /*03e0*/  LOP3.LUT P2, RZ, R5.reuse, UR7, RZ, 0xfc, !PT ;  /* 0x0000000705ff7c12 */ /* 0x040fe4000f84fcff */
[----:B------:R-:W-:Y:S02]  /*03f0*/  IADD3 R5, PT, PT, R5, UR7, RZ ;  /* 0x0000000705057c10 */ /* 0x000fe4000fffe0ff */
[----:B------:R-:W-:Y:S02]  /*0400*/  IADD3 R49, PT, PT, R10, UR6, RZ ;  /* 0x000000060a317c10 */ /* 0x000fe4000fffe0ff */
[----:B------:R-:W-:Y:S01]  /*0410*/  ISETP.GT.U32.OR P2, PT, R5, 0x8, !P2 ;  /* 0x000000080500780c */ /* 0x000fe20005744470 */
[----:B------:R-:W0:Y:S01]  /*0420*/  @!P1 LDC.64 R46, c[0x0][0x380] ;  /* 0x0000e000ff2e9b82 */ /* 0x000e220000000a00 */
[----:B------:R-:W-:-:S02]  /*0430*/  SHF.R.U32.HI R5, RZ, 0x9, R50 ;  /* 0x00000009ff057819 */ /* 0x000fc40000011632 */
[----:B------:R-:W-:Y:S02]  /*0440*/  @!P1 SHF.R.U32.HI R44, RZ, 0x6, R42 ;  /* 0x00000006ff2c9819 */ /* 0x000fe4000001162a */
[C---:B------:R-:W-:Y:S02]  /*0450*/  LOP3.LUT P0, RZ, R5.reuse, UR7, RZ, 0xfc, !PT ;  /* 0x0000000705ff7c12 */ /* 0x040fe4000f80fcff */
[----:B------:R-:W-:Y:S01]  /*0460*/  IADD3 R48, PT, PT, R5, UR7, RZ ;  /* 0x0000000705307c10 */ /* 0x000fe2000fffe0ff */
[----:B------:R-:W-:Y:S02]  /*0470*/  @!P1 IMAD R5, R44, 0x180, R45 ;  /* 0x000001802c059824 */ /* 0x000fe400078e022d */
[----:B------:R-:W-:Y:S01]  /*0480*/  HFMA2 R44, -RZ, RZ, 0, 0 ;  /* 0x00000000ff2c7431 */ /* 0x000fe200000001ff */
[----:B------:R-:W-:Y:S01]  /*0490*/  ISETP.GT.U32.OR P0, PT, R48, 0x8, !P0 ;  /* 0x000000083000780c */ /* 0x000fe20004704470 */
[----:B------:R-:W1:Y:S01]  /*04a0*/  @!P2 LDC.64 R8, c[0x0][0x380] ;  /* 0x0000e000ff08ab82 */ /* 0x000e620000000a00 */
[----:B------:R-:W-:Y:S01]  /*04b0*/  @!P2 SHF.R.U32.HI R4, RZ, 0x6, R4 ;  /* 0x00000006ff04a819 */ /* 0x000fe20000011604 */
[----:B0-----:R-:W-:-:S04]  /*04c0*/  @!P1 IMAD.WIDE R46, R5, 0x4, R46 ;  /* 0x00000004052e9825 */ /* 0x001fc800078e022e */
[----:B------:R-:W-:Y:S01]  /*04d0*/  @!P2 IMAD R5, R4, 0x180, R49 ;  /* 0x000001800405a824 */ /* 0x000fe200078e0231 */
[----:B------:R-:W-:Y:S01]  /*04e0*/  IADD3 R51, PT, PT, R42, 0x90, RZ ;  /* 0x000000902a337810 */ /* 0x000fe20007ffe0ff */
[----:B------:R0:W2:Y:S01]  /*04f0*/  @!P1 LDG.E.CONSTANT R44, desc[UR12][R46.64] ;  /* 0x0000000c2e2c9981 */ /* 0x0000a2000c1e9900 */
[----:B------:R-:W-:Y:S01]  /*0500*/  MOV R48, RZ ;  /* 0x000000ff00307202 */ /* 0x000fe20000000f00 */
[----:B-1----:R-:W-:Y:S02]  /*0510*/  @!P2 IMAD.WIDE R8, R5, 0x4, R8 ;  /* 0x000000040508a825 */ /* 0x002fe400078e0208 */
[----:B------:R-:W1:Y:S01]  /*0520*/  @!P0 LDC.64 R4, c[0x0][0x380] ;  /* 0x0000e000ff048b82 */ /* 0x000e620000000a00 */
[----:B------:R-:W-:Y:S02]  /*0530*/  SHF.R.U32.HI R52, RZ, 0x9, R51 ;  /* 0x00000009ff347819 */ /* 0x000fe40000011633 */
[----:B------:R-:W-:Y:S01]  /*0540*/  @!P0 SHF.R.U32.HI R50, RZ, 0x6, R50 ;  /* 0x00000006ff328819 */ /* 0x000fe20000011632 */
[----:B------:R3:W4:Y:S01]  /*0550*/  @!P2 LDG.E.CONSTANT R48, desc[UR12][R8.64] ;  /* 0x0000000c0830a981 */ /* 0x000722000c1e9900 */
[----:B------:R-:W-:-:S02]  /*0560*/  LOP3.LUT P1, RZ, R52, UR7, RZ, 0xfc, !PT ;  /* 0x0000000734ff7c12 */ /* 0x000fc4000f82fcff */
[----:B------:R-:W-:Y:S01]  /*0570*/  IADD3 R52, PT, PT, R52, UR7, RZ ;  /* 0x0000000734347c10 */ /* 0x000fe2000fffe0ff */
[----:B0-----:R-:W-:-:S03]  /*0580*/  @!P0 IMAD R47, R50, 0x180, R31 ;  /* 0x00000180322f8824 */ /* 0x001fc600078e021f */
[----:B------:R-:W-:Y:S02]  /*0590*/  ISETP.GT.U32.OR P1, PT, R52, 0x8, !P1 ;  /* 0x000000083400780c */ /* 0x000fe40004f24470 */
[----:B------:R-:W-:Y:S01]  /*05a0*/  IADD3 R50, PT, PT, R42, 0xc0, RZ ;  /* 0x000000c02a327810 */ /* 0x000fe20007ffe0ff */
[----:B-1----:R-:W-:-:S04]  /*05b0*/  @!P0 IMAD.WIDE R4, R47, 0x4, R4 ;  /* 0x000000042f048825 */ /* 0x002fc800078e0204 */
[----:B------:R-:W-:Y:S01]  /*05c0*/  HFMA2 R47, -RZ, RZ, 0, 0 ;  /* 0x00000000ff2f7431 */ /* 0x000fe200000001ff */
[----:B------:R-:W-:-:S05]  /*05d0*/  SHF.R.U32.HI R46, RZ, 0x9, R50 ;  /* 0x00000009ff2e7819 */ /* 0x000fca0000011632 */
[----:B---3--:R-:W0:Y:S01]  /*05e0*/  @!P1 LDC.64 R8, c[0x0][0x380] ;  /* 0x0000e000ff089b82 */ /* 0x008e220000000a00 */
[C---:B------:R-:W-:Y:S01]  /*05f0*/  IADD3 R52, PT, PT, R46.reuse, UR7, RZ ;  /* 0x000000072e347c10 */ /* 0x040fe2000fffe0ff */
[----:B------:R1:W3:Y:S01]  /*0600*/  @!P0 LDG.E.CONSTANT R47, desc[UR12][R4.64] ;  /* 0x0000000c042f8981 */ /* 0x0002e2000c1e9900 */
[----:B------:R-:W-:Y:S02]  /*0610*/  LOP3.LUT P0, RZ, R46, UR7, RZ, 0xfc, !PT ;  /* 0x000000072eff7c12 */ /* 0x000fe4000f80fcff */
[----:B------:R-:W-:Y:S02]  /*0620*/  @!P1 SHF.R.U32.HI R46, RZ, 0x6, R51 ;  /* 0x00000006ff2e9819 */ /* 0x000fe40000011633 */
[----:B------:R-:W-:-:S03]  /*0630*/  ISETP.GT.U32.OR P0, PT, R52, 0x8, !P0 ;  /* 0x000000083400780c */ /* 0x000fc60004704470 */
[----:B------:R-:W-:Y:S01]  /*0640*/  @!P1 IMAD R51, R46, 0x180, R11 ;  /* 0x000001802e339824 */ /* 0x000fe200078e020b */
[----:B------:R-:W-:Y:S02]  /*0650*/  IADD3 R52, PT, PT, R42, 0xf0, RZ ;  /* 0x000000f02a347810 */ /* 0x000fe40007ffe0ff */
[----:B------:R-:W-:Y:S01]  /*0660*/  MOV R46, RZ ;  /* 0x000000ff002e7202 */ /* 0x000fe20000000f00 */
[----:B0-----:R-:W-:-:S06]  /*0670*/  @!P1 IMAD.WIDE R8, R51, 0x4, R8 ;  /* 0x0000000433089825 */ /* 0x001fcc00078e0208 */
[----:B-1----:R-:W0:Y:S01]  /*0680*/  @!P0 LDC.64 R4, c[0x0][0x380] ;  /* 0x0000e000ff048b82 */ /* 0x002e220000000a00 */
[----:B------:R-:W-:Y:S01]  /*0690*/  SHF.R.U32.HI R51, RZ, 0x9, R52 ;  /* 0x00000009ff337819 */ /* 0x000fe20000011634 */
[----:B------:R1:W5:Y:S01]  /*06a0*/  @!P1 LDG.E.CONSTANT R46, desc[UR12][R8.64] ;  /* 0x0000000c082e9981 */ /* 0x000362000c1e9900 */
[----:B------:R-:W-:Y:S02]  /*06b0*/  @!P0 SHF.R.U32.HI R50, RZ, 0x6, R50 ;  /* 0x00000006ff328819 */ /* 0x000fe40000011632 */
[C---:B------:R-:W-:Y:S02]  /*06c0*/  LOP3.LUT P1, RZ, R51.reuse, UR7, RZ, 0xfc, !PT ;  /* 0x0000000733ff7c12 */ /* 0x040fe4000f82fcff */
[----:B------:R-:W-:Y:S01]  /*06d0*/  IADD3 R51, PT, PT, R51, UR7, RZ ;  /* 0x0000000733337c10 */ /* 0x000fe2000fffe0ff */
[----:B------:R-:W-:-:S03]  /*06e0*/  @!P0 IMAD R45, R50, 0x180, R45 ;  /* 0x00000180322d8824 */ /* 0x000fc600078e022d */
[----:B------:R-:W-:Y:S02]  /*06f0*/  ISETP.GT.U32.OR P1, PT, R51, 0x8, !P1 ;  /* 0x000000083300780c */ /* 0x000fe40004f24470 */
[----:B-1----:R-:W-:Y:S01]  /*0700*/  IADD3 R8, PT, PT, R42, 0x120, RZ ;  /* 0x000001202a087810 */ /* 0x002fe20007ffe0ff */
[----:B0-----:R-:W-:-:S04]  /*0710*/  @!P0 IMAD.WIDE R4, R45, 0x4, R4 ;  /* 0x000000042d048825 */ /* 0x001fc800078e0204 */
[----:B------:R-:W-:-:S06]  /*0720*/  HFMA2 R45, -RZ, RZ, 0, 0 ;  /* 0x00000000ff2d7431 */ /* 0x000fcc00000001ff */
[----:B------:R-:W0:Y:S01]  /*0730*/  @!P1 LDC.64 R50, c[0x0][0x380] ;  /* 0x0000e000ff329b82 */ /* 0x000e220000000a00 */
[----:B------:R-:W-:Y:S01]  /*0740*/  SHF.R.U32.HI R9, RZ, 0x9, R8 ;  /* 0x00000009ff097819 */ /* 0x000fe20000011608 */
[----:B------:R1:W5:Y:S03]  /*0750*/  @!P0 LDG.E.CONSTANT R45, desc[UR12][R4.64] ;  /* 0x0000000c042d8981 */ /* 0x000366000c1e9900 */
[C---:B------:R-:W-:Y:S02]  /*0760*/  LOP3.LUT P0, RZ, R9.reuse, UR7, RZ, 0xfc, !PT ;  /* 0x0000000709ff7c12 */ /* 0x040fe4000f80fcff */
[----:B------:R-:W-:Y:S02]  /*0770*/  IADD3 R9, PT, PT, R9, UR7, RZ ;  /* 0x0000000709097c10 */ /* 0x000fe4000fffe0ff */
[----:B------:R-:W-:Y:S02]  /*0780*/  @!P1 SHF.R.U32.HI R52, RZ, 0x6, R52 ;  /* 0x00000006ff349819 */ /* 0x000fe40000011634 */
[----:B------:R-:W-:-:S03]  /*0790*/  ISETP.GT.U32.OR P0, PT, R9, 0x8, !P0 ;  /* 0x000000080900780c */ /* 0x000fc60004704470 */
[----:B------:R-:W-:Y:S01]  /*07a0*/  @!P1 IMAD R49, R52, 0x180, R49 ;  /* 0x0000018034319824 */ /* 0x000fe200078e0231 */
[----:B------:R-:W-:-:S03]  /*07b0*/  IADD3 R52, PT, PT, R42, 0x150, RZ ;  /* 0x000001502a347810 */ /* 0x000fc60007ffe0ff */
[----:B0-----:R-:W-:Y:S01]  /*07c0*/  @!P1 IMAD.WIDE R50, R49, 0x4, R50 ;  /* 0x0000000431329825 */ /* 0x001fe200078e0232 */
[----:B------:R-:W-:-:S05]  /*07d0*/  MOV R49, RZ ;  /* 0x000000ff00317202 */ /* 0x000fca0000000f00 */
[----:B-1----:R-:W0:Y:S01]  /*07e0*/  @!P0 LDC.64 R4, c[0x0][0x380] ;  /* 0x0000e000ff048b82 */ /* 0x002e220000000a00 */
[----:B------:R-:W-:Y:S01]  /*07f0*/  SHF.R.U32.HI R9, RZ, 0x9, R52 ;  /* 0x00000009ff097819 */ /* 0x000fe20000011634 */
[----:B------:R1:W5:Y:S01]  /*0800*/  @!P1 LDG.E.CONSTANT R49, desc[UR12][R50.64] ;  /* 0x0000000c32319981 */ /* 0x000362000c1e9900 */
[----:B------:R-:W-:Y:S01]  /*0810*/  @!P0 SHF.R.U32.HI R8, RZ, 0x6, R8 ;  /* 0x00000006ff088819 */ /* 0x000fe20000011608 */
[----:B------:R-:W-:Y:S01]  /*0820*/  HFMA2 R53, -RZ, RZ, 0, 0 ;  /* 0x00000000ff357431 */ /* 0x000fe200000001ff */
[C---:B------:R-:W-:Y:S02]  /*0830*/  LOP3.LUT P1, RZ, R9.reuse, UR7, RZ, 0xfc, !PT ;  /* 0x0000000709ff7c12 */ /* 0x040fe4000f82fcff */
[----:B------:R-:W-:-:S04]  /*0840*/  IADD3 R9, PT, PT, R9, UR7, RZ ;  /* 0x0000000709097c10 */ /* 0x000fc8000fffe0ff */
[----:B------:R-:W-:Y:S01]  /*0850*/  ISETP.GT.U32.OR P1, PT, R9, 0x8, !P1 ;  /* 0x000000080900780c */ /* 0x000fe20004f24470 */
[----:B------:R-:W-:-:S04]  /*0860*/  @!P0 IMAD R9, R8, 0x180, R31 ;  /* 0x0000018008098824 */ /* 0x000fc800078e021f */
[----:B0-----:R-:W-:-:S08]  /*0870*/  @!P0 IMAD.WIDE R8, R9, 0x4, R4 ;  /* 0x0000000409088825 */ /* 0x001fd000078e0204 */
[----:B------:R-:W0:Y:S01]  /*0880*/  @!P1 LDC.64 R4, c[0x0][0x380] ;  /* 0x0000e000ff049b82 */ /* 0x000e220000000a00 */
[----:B------:R-:W-:Y:S02]  /*0890*/  @!P1 SHF.R.U32.HI R52, RZ, 0x6, R52 ;  /* 0x00000006ff349819 */ /* 0x000fe40000011634 */
[----:B-1----:R-:W-:Y:S01]  /*08a0*/  MOV R50, RZ ;  /* 0x000000ff00327202 */ /* 0x002fe20000000f00 */
[----:B------:R-:W5:Y:S02]  /*08b0*/  @!P0 LDG.E.CONSTANT R53, desc[UR12][R8.64] ;  /* 0x0000000c08358981 */ /* 0x000f64000c1e9900 */
[----:B------:R-:W-:-:S04]  /*08c0*/  @!P1 IMAD R51, R52, 0x180, R11 ;  /* 0x0000018034339824 */ /* 0x000fc800078e020b */
[----:B0-----:R-:W-:-:S05]  /*08d0*/  @!P1 IMAD.WIDE R4, R51, 0x4, R4 ;  /* 0x0000000433049825 */ /* 0x001fca00078e0204 */
[----:B------:R-:W5:Y:S01]  /*08e0*/  @!P1 LDG.E.CONSTANT R50, desc[UR12][R4.64] ;  /* 0x0000000c04329981 */ /* 0x000f62000c1e9900 */
[----:B------:R-:W0:Y:S01]  /*08f0*/  S2UR UR11, SR_CgaCtaId ;  /* 0x00000000000b79c3 */ /* 0x000e220000008800 */
[----:B------:R-:W-:Y:S01]  /*0900*/  UMOV UR6, 0x400 ;  /* 0x0000040000067882 */ /* 0x000fe20000000000 */
[----:B------:R-:W-:-:S04]  /*0910*/  UIADD3 UR5, UPT, UPT, UR5, 0x8, URZ ;  /* 0x0000000805057890 */ /* 0x000fc8000fffe0ff */
[----:B------:R-:W-:Y:S02]  /*0920*/  UISETP.NE.AND UP0, UPT, UR5, 0x40, UPT ;  /* 0x000000400500788c */ /* 0x000fe4000bf05270 */
[----:B0-----:R-:W-:-:S06]  /*0930*/  ULEA UR10, UR11, UR6, 0x18 ;  /* 0x000000060b0a7291 */ /* 0x001fcc000f8ec0ff */
[----:B------:R-:W-:-:S05]  /*0940*/  LEA R42, R42, UR10, 0x2 ;  /* 0x0000000a2a2a7c11 */ /* 0x000fca000f8e10ff */
[----:B--2---:R0:W-:Y:S04]  /*0950*/  STS [R42], R44 ;  /* 0x0000002c2a007388 */ /* 0x0041e80000000800 */
[----:B----4-:R0:W-:Y:S04]  /*0960*/  STS [R42+0xc0], R48 ;  /* 0x0000c0302a007388 */ /* 0x0101e80000000800 */
[----:B---3--:R0:W-:Y:S04]  /*0970*/  STS [R42+0x180], R47 ;  /* 0x0001802f2a007388 */ /* 0x0081e80000000800 */
[----:B-----5:R0:W-:Y:S04]  /*0980*/  STS [R42+0x240], R46 ;  /* 0x0002402e2a007388 */ /* 0x0201e80000000800 */
[----:B------:R0:W-:Y:S04]  /*0990*/  STS [R42+0x300], R45 ;  /* 0x0003002d2a007388 */ /* 0x0001e80000000800 */
[----:B------:R0:W-:Y:S04]  /*09a0*/  STS [R42+0x3c0], R49 ;  /* 0x0003c0312a007388 */ /* 0x0001e80000000800 */
[----:B------:R0:W-:Y:S04]  /*09b0*/  STS [R42+0x480], R53 ;  /* 0x000480352a007388 */ /* 0x0001e80000000800 */
[----:B------:R0:W-:Y:S01]  /*09c0*/  STS [R42+0x540], R50 ;  /* 0x000540322a007388 */ /* 0x0001e20000000800 */
[----:B------:R-:W-:Y:S05]  /*09d0*/  BRA.U UP0, `(.L_x_0) ;  /* 0xfffffff900507547 */ /* 0x000fea000b83ffff */
[----:B------:R-:W-:Y:S01]  /*09e0*/  MOV R0, UR9 ;  /* 0x0000000900007c02 */ /* 0x000fe20008000f00 */
[----:B------:R-:W-:Y:S01]  /*09f0*/  UIMAD UR5, UR4, 0x6000, URZ ;  /* 0x00006000040578a4 */ /* 0x000fe2000f8e02ff */
[----:B0-----:R-:W-:-:S03]  /*0a00*/  MOV R42, RZ ;  /* 0x000000ff002a7202 */ /* 0x001fc60000000f00 */
[----:B------:R-:W-:-:S05]  /*0a10*/  IMAD R0, R0, 0x30, R3 ;  /* 0x0000003000007824 */ /* 0x000fca00078e0203 */
[----:B------:R-:W-:-:S07]  /*0a20*/  LOP3.LUT R0, R0, UR5, RZ, 0xfc, !PT ;  /* 0x0000000500007c12 */ /* 0x000fce000f8efcff */
.L_x_1:
[----:B0-----:R-:W0:Y:S01]  /*0a30*/  LDC.64 R4, c[0x0][0x388] ;  /* 0x0000e200ff047b82 */ /* 0x001e220000000a00 */
[----:B------:R-:W-:Y:S02]  /*0a40*/  SHF.R.U32.HI R9, RZ, 0x6, R42 ;  /* 0x00000006ff097819 */ /* 0x000fe4000001162a */
[C---:B------:R-:W-:Y:S02]  /*0a50*/  IADD3 R8, PT, PT, R42.reuse, 0x4, RZ ;  /* 0x000000042a087810 */ /* 0x040fe40007ffe0ff */
[----:B------:R-:W-:Y:S01]  /*0a60*/  LOP3.LUT R11, R42, 0x38, RZ, 0xc0, !PT ;  /* 0x000000382a0b7812 */ /* 0x000fe200078ec0ff */
[----:B------:R-:W-:Y:S01]  /*0a70*/  IMAD R48, R9, 0x24000, R0 ;  /* 0x0002400009307824 */ /* 0x000fe200078e0200 */
[----:B------:R-:W-:Y:S02]  /*0a80*/  LOP3.LUT R9, R8, 0x3c, RZ, 0xc0, !PT ;  /* 0x0000003c08097812 */ /* 0x000fe400078ec0ff */
[C---:B------:R-:W-:Y:S01]  /*0a90*/  IADD3 R44, PT, PT, R42.reuse, 0x2, RZ ;  /* 0x000000022a2c7810 */ /* 0x040fe20007ffe0ff */
[--C-:B------:R-:W-:Y:S01]  /*0aa0*/  IMAD R11, R11, 0x180, R48.reuse ;  /* 0x000001800b0b7824 */ /* 0x100fe200078e0230 */
[----:B------:R-:W-:Y:S01]  /*0ab0*/  IADD3 R31, PT, PT, R42, 0x1, RZ ;  /* 0x000000012a1f7810 */ /* 0x000fe20007ffe0ff */
[----:B------:R-:W-:Y:S01]  /*0ac0*/  IMAD R9, R9, 0x180, R48 ;  /* 0x0000018009097824 */ /* 0x000fe200078e0230 */
[----:B------:R-:W-:-:S02]  /*0ad0*/  LOP3.LUT R47, R44, 0x3a, RZ, 0xc0, !PT ;  /* 0x0000003a2c2f7812 */ /* 0x000fc400078ec0ff */
[----:B------:R-:W-:-:S03]  /*0ae0*/  LOP3.LUT R45, R31, 0x39, RZ, 0xc0, !PT ;  /* 0x000000391f2d7812 */ /* 0x000fc600078ec0ff */
[--C-:B------:R-:W-:Y:S02]  /*0af0*/  IMAD R47, R47, 0x180, R48.reuse ;  /* 0x000001802f2f7824 */ /* 0x100fe400078e0230 */
[----:B------:R-:W-:Y:S02]  /*0b00*/  IMAD R48, R45, 0x180, R48 ;  /* 0x000001802d307824 */ /* 0x000fe400078e0230 */
[----:B0-----:R-:W-:-:S04]  /*0b10*/  IMAD.WIDE.U32 R10, R11, 0x4, R4 ;  /* 0x000000040b0a7825 */ /* 0x001fc800078e0004 */
[--C-:B------:R-:W-:Y:S01]  /*0b20*/  IMAD.WIDE.U32 R8, R9, 0x4, R4.reuse ;  /* 0x0000000409087825 */ /* 0x100fe200078e0004 */
[----:B------:R0:W2:Y:S04]  /*0b30*/  LDG.E.CONSTANT R49, desc[UR12][R10.64] ;  /* 0x0000000c0a317981 */ /* 0x0000a8000c1e9900 */
[----:B------:R1:W3:Y:S01]  /*0b40*/  LDG.E.CONSTANT R31, desc[UR12][R8.64] ;  /* 0x0000000c081f7981 */ /* 0x0002e2000c1e9900 */
[C---:B------:R-:W-:Y:S01]  /*0b50*/  IMAD.WIDE.U32 R50, R47.reuse, 0x4, R4 ;  /* 0x000000042f327825 */ /* 0x040fe200078e0004 */
[----:B------:R-:W-:-:S03]  /*0b60*/  IADD3 R45, PT, PT, R47, 0x600, RZ ;  /* 0x000006002f2d7810 */ /* 0x000fc60007ffe0ff */
[C-C-:B------:R-:W-:Y:S01]  /*0b70*/  IMAD.WIDE.U32 R46, R48.reuse, 0x4, R4.reuse ;  /* 0x00000004302e7825 */ /* 0x140fe200078e0004 */
[C---:B0-----:R-:W-:Y:S01]  /*0b80*/  IADD3 R11, PT, PT, R48.reuse, 0x300, RZ ;  /* 0x00000300300b7810 */ /* 0x041fe20007ffe0ff */
[----:B------:R-:W4:Y:S02]  /*0b90*/  LDG.E.CONSTANT R53, desc[UR12][R50.64] ;  /* 0x0000000c32357981 */ /* 0x000f24000c1e9900 */
[--C-:B------:R-:W-:Y:S01]  /*0ba0*/  IMAD.WIDE.U32 R44, R45, 0x4, R4.reuse ;  /* 0x000000042d2c7825 */ /* 0x100fe200078e0004 */
[----:B-1----:R-:W-:Y:S01]  /*0bb0*/  IADD3 R9, PT, PT, R48, 0x600, RZ ;  /* 0x0000060030097810 */ /* 0x002fe20007ffe0ff */
[----:B------:R-:W5:Y:S02]  /*0bc0*/  LDG.E.CONSTANT R47, desc[UR12][R46.64] ;  /* 0x0000000c2e2f7981 */ /* 0x000f64000c1e9900 */
[--C-:B------:R-:W-:Y:S02]  /*0bd0*/  IMAD.WIDE.U32 R10, R11, 0x4, R4.reuse ;  /* 0x000000040b0a7825 */ /* 0x100fe400078e0004 */
[----:B------:R-:W5:Y:S02]  /*0be0*/  LDG.E.CONSTANT R52, desc[UR12][R44.64] ;  /* 0x0000000c2c347981 */ /* 0x000f64000c1e9900 */
[----:B------:R-:W-:-:S02]  /*0bf0*/  IMAD.WIDE.U32 R8, R9, 0x4, R4 ;  /* 0x0000000409087825 */ /* 0x000fc400078e0004 */
[----:B------:R0:W5:Y:S04]  /*0c00*/  LDG.E.CONSTANT R11, desc[UR12][R10.64] ;  /* 0x0000000c0a0b7981 */ /* 0x000168000c1e9900 */
[----:B------:R1:W5:Y:S01]  /*0c10*/  LDG.E.CONSTANT R9, desc[UR12][R8.64] ;  /* 0x0000000c08097981 */ /* 0x000362000c1e9900 */
[----:B------:R-:W-:Y:S01]  /*0c20*/  IADD3 R48, PT, PT, R48, 0x900, RZ ;  /* 0x0000090030307810 */ /* 0x000fe20007ffe0ff */
[----:B------:R-:W-:Y:S01]  /*0c30*/  UIADD3 UR5, UPT, UPT, UR6, 0x3000, URZ ;  /* 0x0000300006057890 */ /* 0x000fe2000fffe0ff */
[----:B0-----:R-:W-:-:S03]  /*0c40*/  IADD3 R10, PT, PT, R42, 0x8, RZ ;  /* 0x000000082a0a7810 */ /* 0x001fc60007ffe0ff */
[----:B------:R-:W-:Y:S01]  /*0c50*/  IMAD.WIDE.U32 R50, R48, 0x4, R4 ;  /* 0x0000000430327825 */ /* 0x000fe200078e0004 */
[C---:B------:R-:W-:Y:S01]  /*0c60*/  IADD3 R44, PT, PT, R42.reuse, 0xa, RZ ;  /* 0x0000000a2a2c7810 */ /* 0x040fe20007ffe0ff */
[----:B------:R-:W-:Y:S01]  /*0c70*/  ULEA UR5, UR11, UR5, 0x18 ;  /* 0x000000050b057291 */ /* 0x000fe2000f8ec0ff */
[----:B-1----:R-:W-:Y:S01]  /*0c80*/  SHF.R.U32.HI R8, RZ, 0x6, R10 ;  /* 0x00000006ff087819 */ /* 0x002fe2000001160a */
[C---:B------:R-:W-:Y:S01]  /*0c90*/  IMAD R46, R42.reuse, 0x30, R3 ;  /* 0x000000302a2e7824 */ /* 0x040fe200078e0203 */
[C---:B------:R-:W-:Y:S01]  /*0ca0*/  IADD3 R45, PT, PT, R42.reuse, 0x9, RZ ;  /* 0x000000092a2d7810 */ /* 0x040fe20007ffe0ff */
[----:B------:R0:W5:Y:S01]  /*0cb0*/  LDG.E.CONSTANT R50, desc[UR12][R50.64] ;  /* 0x0000000c32327981 */ /* 0x000162000c1e9900 */
[----:B------:R-:W-:Y:S01]  /*0cc0*/  IADD3 R48, PT, PT, R42, 0xc, RZ ;  /* 0x0000000c2a307810 */ /* 0x000fe20007ffe0ff */
[----:B------:R-:W-:Y:S01]  /*0cd0*/  IMAD R8, R8, 0x24000, R0 ;  /* 0x0002400008087824 */ /* 0x000fe200078e0200 */
[----:B------:R-:W-:Y:S02]  /*0ce0*/  LEA R46, R46, UR5, 0x2 ;  /* 0x000000052e2e7c11 */ /* 0x000fe4000f8e10ff */
[----:B------:R-:W-:-:S02]  /*0cf0*/  LOP3.LUT R10, R10, 0x38, RZ, 0xc0, !PT ;  /* 0x000000380a0a7812 */ /* 0x000fc400078ec0ff */
[----:B------:R-:W-:Y:S02]  /*0d00*/  LOP3.LUT R45, R45, 0x39, RZ, 0xc0, !PT ;  /* 0x000000392d2d7812 */ /* 0x000fe400078ec0ff */
[----:B------:R-:W-:Y:S02]  /*0d10*/  LOP3.LUT R48, R48, 0x3c, RZ, 0xc0, !PT ;  /* 0x0000003c30307812 */ /* 0x000fe400078ec0ff */
[----:B0-----:R-:W-:-:S03]  /*0d20*/  LOP3.LUT R51, R44, 0x3a, RZ, 0xc0, !PT ;  /* 0x0000003a2c337812 */ /* 0x001fc600078ec0ff */
[--C-:B------:R-:W-:Y:S02]  /*0d30*/  IMAD R48, R48, 0x180, R8.reuse ;  /* 0x0000018030307824 */ /* 0x100fe400078e0208 */
[--C-:B------:R-:W-:Y:S01]  /*0d40*/  IMAD R51, R51, 0x180, R8.reuse ;  /* 0x0000018033337824 */ /* 0x100fe200078e0208 */
[----:B--2---:R0:W-:Y:S04]  /*0d50*/  STS [R46], R49 ;  /* 0x000000312e007388 */ /* 0x0041e80000000800 */
[----:B---3--:R1:W-:Y:S01]  /*0d60*/  STS [R46+0x300], R31 ;  /* 0x0003001f2e007388 */ /* 0x0083e20000000800 */
[----:B0-----:R-:W-:-:S03]  /*0d70*/  IMAD R49, R10, 0x180, R8 ;  /* 0x000001800a317824 */ /* 0x001fc600078e0208 */
[----:B----4-:R-:W-:Y:S01]  /*0d80*/  STS [R46+0x180], R53 ;  /* 0x000180352e007388 */ /* 0x010fe20000000800 */
[----:B-1----:R-:W-:Y:S01]  /*0d90*/  IMAD R31, R45, 0x180, R8 ;  /* 0x000001802d1f7824 */ /* 0x002fe200078e0208 */
[----:B------:R-:W-:Y:S02]  /*0da0*/  IADD3 R8, PT, PT, R51, 0x600, RZ ;  /* 0x0000060033087810 */ /* 0x000fe40007ffe0ff */
[----:B-----5:R0:W-:Y:S01]  /*0db0*/  STS [R46+0xc0], R47 ;  /* 0x0000c02f2e007388 */ /* 0x0201e20000000800 */
[----:B------:R-:W-:-:S03]  /*0dc0*/  IMAD.WIDE.U32 R44, R49, 0x4, R4 ;  /* 0x00000004312c7825 */ /* 0x000fc600078e0004 */
[----:B------:R-:W-:Y:S01]  /*0dd0*/  STS [R46+0x480], R52 ;  /* 0x000480342e007388 */ /* 0x000fe20000000800 */
[----:B------:R-:W-:-:S03]  /*0de0*/  IMAD.WIDE.U32 R48, R48, 0x4, R4 ;  /* 0x0000000430307825 */ /* 0x000fc600078e0004 */
[----:B------:R1:W-:Y:S04]  /*0df0*/  STS [R46+0x240], R11 ;  /* 0x0002400b2e007388 */ /* 0x0003e80000000800 */
[----:B------:R2:W-:Y:S01]  /*0e00*/  STS [R46+0x3c0], R9 ;  /* 0x0003c0092e007388 */ /* 0x0005e20000000800 */
[----:B0-----:R-:W-:-:S03]  /*0e10*/  IADD3 R47, PT, PT, R42, 0x10, RZ ;  /* 0x000000102a2f7810 */ /* 0x001fc60007ffe0ff */
[----:B------:R0:W3:Y:S01]  /*0e20*/  LDG.E.CONSTANT R45, desc[UR12][R44.64] ;  /* 0x0000000c2c2d7981 */ /* 0x0000e2000c1e9900 */
[----:B-1----:R-:W-:-:S03]  /*0e30*/  IMAD.WIDE.U32 R10, R51, 0x4, R4 ;  /* 0x00000004330a7825 */ /* 0x002fc600078e0004 */
[----:B------:R-:W4:Y:S01]  /*0e40*/  LDG.E.CONSTANT R51, desc[UR12][R48.64] ;  /* 0x0000000c30337981 */ /* 0x000f22000c1e9900 */
[----:B--2---:R-:W-:-:S03]  /*0e50*/  IMAD.WIDE.U32 R8, R8, 0x4, R4 ;  /* 0x0000000408087825 */ /* 0x004fc600078e0004 */
[----:B------:R1:W2:Y:S04]  /*0e60*/  LDG.E.CONSTANT R53, desc[UR12][R10.64] ;  /* 0x0000000c0a357981 */ /* 0x0002a8000c1e9900 */
[----:B------:R5:W2:Y:S01]  /*0e70*/  LDG.E.CONSTANT R52, desc[UR12][R8.64] ;  /* 0x0000000c08347981 */ /* 0x000aa2000c1e9900 */
[----:B0-----:R-:W-:-:S03]  /*0e80*/  IADD3 R44, PT, PT, R42, 0x11, RZ ;  /* 0x000000112a2c7810 */ /* 0x001fc60007ffe0ff */
[----:B------:R0:W-:Y:S01]  /*0e90*/  STS [R46+0x540], R50 ;  /* 0x000540322e007388 */ /* 0x0001e20000000800 */
[----:B------:R-:W-:Y:S02]  /*0ea0*/  LOP3.LUT R44, R44, 0x39, RZ, 0xc0, !PT ;  /* 0x000000392c2c7812 */ /* 0x000fe400078ec0ff */
[C---:B-1----:R-:W-:Y:S02]  /*0eb0*/  IADD3 R11, PT, PT, R42.reuse, 0x14, RZ ;  /* 0x000000142a0b7810 */ /* 0x042fe40007ffe0ff */
[----:B------:R-:W-:Y:S02]  /*0ec0*/  IADD3 R10, PT, PT, R42, 0x12, RZ ;  /* 0x000000122a0a7810 */ /* 0x000fe40007ffe0ff */
[----:B-----5:R-:W-:Y:S02]  /*0ed0*/  SHF.R.U32.HI R9, RZ, 0x6, R47 ;  /* 0x00000006ff097819 */ /* 0x020fe4000001162f */
[----:B------:R-:W-:Y:S02]  /*0ee0*/  LOP3.LUT R8, R47, 0x38, RZ, 0xc0, !PT ;  /* 0x000000382f087812 */ /* 0x000fe400078ec0ff */
[----:B------:R-:W-:Y:S01]  /*0ef0*/  LOP3.LUT R48, R11, 0x3c, RZ, 0xc0, !PT ;  /* 0x0000003c0b307812 */ /* 0x000fe200078ec0ff */
[----:B------:R-:W-:Y:S01]  /*0f00*/  IMAD R47, R9, 0x24000, R0 ;  /* 0x00024000092f7824 */ /* 0x000fe200078e0200 */
[----:B------:R-:W-:-:S03]  /*0f10*/  LOP3.LUT R10, R10, 0x3a, RZ, 0xc0, !PT ;  /* 0x0000003a0a0a7812 */ /* 0x000fc600078ec0ff */
[--C-:B------:R-:W-:Y:S02]  /*0f20*/  IMAD R9, R48, 0x180, R47.reuse ;  /* 0x0000018030097824 */ /* 0x100fe400078e022f */
[--C-:B------:R-:W-:Y:S02]  /*0f30*/  IMAD R11, R8, 0x180, R47.reuse ;  /* 0x00000180080b7824 */ /* 0x100fe400078e022f */
[--C-:B------:R-:W-:Y:S02]  /*0f40*/  IMAD R44, R44, 0x180, R47.reuse ;  /* 0x000001802c2c7824 */ /* 0x100fe400078e022f */
[----:B------:R-:W-:Y:S02]  /*0f50*/  IMAD R47, R10, 0x180, R47 ;  /* 0x000001800a2f7824 */ /* 0x000fe400078e022f */
[----:B------:R-:W-:-:S04]  /*0f60*/  IMAD.WIDE.U32 R8, R9, 0x4, R4 ;  /* 0x0000000409087825 */ /* 0x000fc800078e0004 */
[--C-:B------:R-:W-:Y:S02]  /*0f70*/  IMAD.WIDE.U32 R48, R47, 0x4, R4.reuse ;  /* 0x000000042f307825 */ /* 0x100fe400078e0004 */
[----:B------:R1:W5:Y:S02]  /*0f80*/  LDG.E.CONSTANT R9, desc[UR12][R8.64] ;  /* 0x0000000c08097981 */ /* 0x000364000c1e9900 */
[----:B------:R-:W-:Y:S02]  /*0f90*/  IMAD.WIDE.U32 R10, R11, 0x4, R4 ;  /* 0x000000040b0a7825 */ /* 0x000fe400078e0004 */
[----:B------:R1:W5:Y:S04]  /*0fa0*/  LDG.E.CONSTANT R49, desc[UR12][R48.64] ;  /* 0x0000000c30317981 */ /* 0x000368000c1e9900 */
[----:B------:R1:W5:Y:S01]  /*0fb0*/  LDG.E.CONSTANT R11, desc[UR12][R10.64] ;  /* 0x0000000c0a0b7981 */ /* 0x000362000c1e9900 */
[----:B0-----:R-:W-:-:S04]  /*0fc0*/  IADD3 R50, PT, PT, R42, 0x18, RZ ;  /* 0x000000182a327810 */ /* 0x001fc80007ffe0ff */
[----:B-1----:R-:W-:Y:S02]  /*0fd0*/  SHF.R.U32.HI R8, RZ, 0x6, R50 ;  /* 0x00000006ff087819 */ /* 0x002fe40000011632 */
[C---:B------:R-:W-:Y:S02]  /*0fe0*/  IADD3 R48, PT, PT, R42.reuse, 0x1a, RZ ;  /* 0x0000001a2a307810 */ /* 0x040fe40007ffe0ff */
[----:B------:R-:W-:Y:S01]  /*0ff0*/  IADD3 R10, PT, PT, R42, 0x19, RZ ;  /* 0x000000192a0a7810 */ /* 0x000fe20007ffe0ff */
[----:B------:R-:W-:Y:S01]  /*1000*/  IMAD R8, R8, 0x24000, R0 ;  /* 0x0002400008087824 */ /* 0x000fe200078e0200 */
[----:B------:R-:W-:Y:S02]  /*1010*/  LOP3.LUT R50, R50, 0x38, RZ, 0xc0, !PT ;  /* 0x0000003832327812 */ /* 0x000fe400078ec0ff */
[----:B------:R-:W-:Y:S02]  /*1020*/  LOP3.LUT R10, R10, 0x39, RZ, 0xc0, !PT ;  /* 0x000000390a0a7812 */ /* 0x000fe400078ec0ff */
[----:B------:R-:W-:Y:S01]  /*1030*/  IADD3 R47, PT, PT, R47, 0x600, RZ ;  /* 0x000006002f2f7810 */ /* 0x000fe20007ffe0ff */
[----:B---3--:R0:W-:Y:S04]  /*1040*/  STS [R46+0x600], R45 ;  /* 0x0006002d2e007388 */ /* 0x0081e80000000800 */
[----:B----4-:R1:W-:Y:S01]  /*1050*/  STS [R46+0x900], R51 ;  /* 0x000900332e007388 */ /* 0x0103e20000000800 */
[----:B0-----:R-:W-:-:S03]  /*1060*/  IADD3 R45, PT, PT, R42, 0x1c, RZ ;  /* 0x0000001c2a2d7810 */ /* 0x001fc60007ffe0ff */
[----:B--2---:R0:W-:Y:S01]  /*1070*/  STS [R46+0x780], R53 ;  /* 0x000780352e007388 */ /* 0x0041e20000000800 */
[----:B-1----:R-:W-:Y:S02]  /*1080*/  LOP3.LUT R51, R48, 0x3a, RZ, 0xc0, !PT ;  /* 0x0000003a30337812 */ /* 0x002fe400078ec0ff */
[----:B------:R-:W-:Y:S01]  /*1090*/  LOP3.LUT R48, R45, 0x3c, RZ, 0xc0, !PT ;  /* 0x0000003c2d307812 */ /* 0x000fe200078ec0ff */
[--C-:B------:R-:W-:Y:S02]  /*10a0*/  IMAD R45, R10, 0x180, R8.reuse ;  /* 0x000001800a2d7824 */ /* 0x100fe400078e0208 */
[--C-:B------:R-:W-:Y:S02]  /*10b0*/  IMAD R51, R51, 0x180, R8.reuse ;  /* 0x0000018033337824 */ /* 0x100fe400078e0208 */
[--C-:B0-----:R-:W-:Y:S01]  /*10c0*/  IMAD R53, R50, 0x180, R8.reuse ;  /* 0x0000018032357824 */ /* 0x101fe200078e0208 */
[----:B------:R0:W-:Y:S01]  /*10d0*/  STS [R46+0xa80], R52 ;  /* 0x000a80342e007388 */ /* 0x0001e20000000800 */
[----:B------:R-:W-:Y:S01]  /*10e0*/  IMAD R8, R48, 0x180, R8 ;  /* 0x0000018030087824 */ /* 0x000fe200078e0208 */
[C---:B------:R-:W-:Y:S01]  /*10f0*/  IADD3 R10, PT, PT, R51.reuse, 0x600, RZ ;  /* 0x00000600330a7810 */ /* 0x040fe20007ffe0ff */
[----:B------:R-:W-:-:S04]  /*1100*/  IMAD.WIDE.U32 R50, R51, 0x4, R4 ;  /* 0x0000000433327825 */ /* 0x000fc800078e0004 */
[----:B0-----:R-:W-:-:S06]  /*1110*/  IMAD.WIDE.U32 R52, R53, 0x4, R4 ;  /* 0x0000000435347825 */ /* 0x001fcc00078e0004 */
[----:B------:R-:W2:Y:S04]  /*1120*/  LDG.E.CONSTANT R52, desc[UR12][R52.64] ;  /* 0x0000000c34347981 */ /* 0x000ea8000c1e9900 */
[----:B-----5:R0:W-:Y:S04]  /*1130*/  STS [R46+0xf00], R9 ;  /* 0x000f00092e007388 */ /* 0x0201e80000000800 */
[----:B------:R1:W-:Y:S01]  /*1140*/  STS [R46+0xd80], R49 ;  /* 0x000d80312e007388 */ /* 0x0003e20000000800 */
[----:B0-----:R-:W-:-:S04]  /*1150*/  IMAD.WIDE.U32 R8, R8, 0x4, R4 ;  /* 0x0000000408087825 */ /* 0x001fc800078e0004 */
[--C-:B-1----:R-:W-:Y:S01]  /*1160*/  IMAD.WIDE.U32 R48, R47, 0x4, R4.reuse ;  /* 0x000000042f307825 */ /* 0x102fe200078e0004 */
[----:B------:R0:W3:Y:S04]  /*1170*/  LDG.E.CONSTANT R53, desc[UR12][R8.64] ;  /* 0x0000000c08357981 */ /* 0x0000e8000c1e9900 */
[----:B------:R1:W4:Y:S04]  /*1180*/  LDG.E.CONSTANT R47, desc[UR12][R50.64] ;  /* 0x0000000c322f7981 */ /* 0x000328000c1e9900 */
[----:B------:R-:W5:Y:S01]  /*1190*/  LDG.E.CONSTANT R48, desc[UR12][R48.64] ;  /* 0x0000000c30307981 */ /* 0x000f62000c1e9900 */
[C---:B0-----:R-:W-:Y:S01]  /*11a0*/  IMAD.WIDE.U32 R8, R31.reuse, 0x4, R4 ;  /* 0x000000041f087825 */ /* 0x041fe200078e0004 */
[----:B-1----:R-:W-:-:S02]  /*11b0*/  IADD3 R51, PT, PT, R31, 0x300, RZ ;  /* 0x000003001f337810 */ /* 0x002fc40007ffe0ff */
[----:B------:R0:W-:Y:S04]  /*11c0*/  STS [R46+0xc00], R11 ;  /* 0x000c000b2e007388 */ /* 0x0001e80000000800 */
[----:B------:R1:W4:Y:S01]  /*11d0*/  LDG.E.CONSTANT R49, desc[UR12][R8.64] ;  /* 0x0000000c08317981 */ /* 0x000322000c1e9900 */
[----:B0-----:R-:W-:-:S04]  /*11e0*/  IMAD.WIDE.U32 R10, R10, 0x4, R4 ;  /* 0x000000040a0a7825 */ /* 0x001fc800078e0004 */
[--C-:B-1----:R-:W-:Y:S02]  /*11f0*/  IMAD.WIDE.U32 R8, R51, 0x4, R4.reuse ;  /* 0x0000000433087825 */ /* 0x102fe400078e0004 */
[----:B------:R-:W4:Y:S04]  /*1200*/  LDG.E.CONSTANT R11, desc[UR12][R10.64] ;  /* 0x0000000c0a0b7981 */ /* 0x000f28000c1e9900 */
[----:B------:R0:W4:Y:S01]  /*1210*/  LDG.E.CONSTANT R9, desc[UR12][R8.64] ;  /* 0x0000000c08097981 */ /* 0x000122000c1e9900 */
[----:B------:R-:W-:-:S06]  /*1220*/  IMAD.WIDE.U32 R50, R44, 0x4, R4 ;  /* 0x000000042c327825 */ /* 0x000fcc00078e0004 */
[----:B------:R1:W4:Y:S01]  /*1230*/  LDG.E.CONSTANT R51, desc[UR12][R50.64] ;  /* 0x0000000c32337981 */ /* 0x000322000c1e9900 */
[C---:B0-----:R-:W-:Y:S02]  /*1240*/  IADD3 R8, PT, PT, R31.reuse, 0x600, RZ ;  /* 0x000006001f087810 */ /* 0x041fe40007ffe0ff */
[----:B-1----:R-:W-:Y:S01]  /*1250*/  IADD3 R50, PT, PT, R44, 0x600, RZ ;  /* 0x000006002c327810 */ /* 0x002fe20007ffe0ff */
[----:B--2---:R-:W-:Y:S04]  /*1260*/  STS [R46+0x1200], R52 ;  /* 0x001200342e007388 */ /* 0x004fe80000000800 */
[----:B---3--:R0:W-:Y:S04]  /*1270*/  STS [R46+0x1500], R53 ;  /* 0x001500352e007388 */ /* 0x0081e80000000800 */
[----:B-----5:R1:W-:Y:S01]  /*1280*/  STS [R46+0x1080], R48 ;  /* 0x001080302e007388 */ /* 0x0203e20000000800 */
[----:B0-----:R-:W-:-:S05]  /*1290*/  IADD3 R53, PT, PT, R31, 0x900, RZ ;  /* 0x000009001f357810 */ /* 0x001fca0007ffe0ff */
[----:B------:R-:W-:Y:S01]  /*12a0*/  IMAD.WIDE.U32 R52, R53, 0x4, R4 ;  /* 0x0000000435347825 */ /* 0x000fe200078e0004 */
[C---:B-1----:R-:W-:Y:S01]  /*12b0*/  IADD3 R48, PT, PT, R44.reuse, 0x300, RZ ;  /* 0x000003002c307810 */ /* 0x042fe20007ffe0ff */
[----:B----4-:R0:W-:Y:S01]  /*12c0*/  STS [R46+0x6c0], R49 ;  /* 0x0006c0312e007388 */ /* 0x0101e20000000800 */
[----:B------:R-:W-:-:S03]  /*12d0*/  IADD3 R44, PT, PT, R44, 0x900, RZ ;  /* 0x000009002c2c7810 */ /* 0x000fc60007ffe0ff */
[----:B------:R-:W-:Y:S04]  /*12e0*/  STS [R46+0x1380], R47 ;  /* 0x0013802f2e007388 */ /* 0x000fe80000000800 */
[----:B------:R1:W2:Y:S04]  /*12f0*/  LDG.E.CONSTANT R53, desc[UR12][R52.64] ;  /* 0x0000000c34357981 */ /* 0x0002a8000c1e9900 */
[----:B------:R3:W-:Y:S04]  /*1300*/  STS [R46+0x1680], R11 ;  /* 0x0016800b2e007388 */ /* 0x0007e80000000800 */
[----:B------:R4:W-:Y:S01]  /*1310*/  STS [R46+0x840], R9 ;  /* 0x000840092e007388 */ /* 0x0009e20000000800 */
[----:B0-----:R-:W-:-:S04]  /*1320*/  IMAD.WIDE.U32 R48, R48, 0x4, R4 ;  /* 0x0000000430307825 */ /* 0x001fc800078e0004 */
[C-C-:B---3--:R-:W-:Y:S01]  /*1330*/  IMAD.WIDE.U32 R10, R45.reuse, 0x4, R4.reuse ;  /* 0x000000042d0a7825 */ /* 0x148fe200078e0004 */
[C---:B-1----:R-:W-:Y:S01]  /*1340*/  IADD3 R52, PT, PT, R45.reuse, 0x900, RZ ;  /* 0x000009002d347810 */ /* 0x042fe20007ffe0ff */
[----:B------:R-:W3:Y:S02]  /*1350*/  LDG.E.CONSTANT R49, desc[UR12][R48.64] ;  /* 0x0000000c30317981 */ /* 0x000ee4000c1e9900 */
[--C-:B----4-:R-:W-:Y:S02]  /*1360*/  IMAD.WIDE.U32 R8, R8, 0x4, R4.reuse ;  /* 0x0000000408087825 */ /* 0x110fe400078e0004 */
[----:B------:R0:W4:Y:S04]  /*1370*/  LDG.E.CONSTANT R47, desc[UR12][R10.64] ;  /* 0x0000000c0a2f7981 */ /* 0x000128000c1e9900 */
[----:B------:R1:W5:Y:S01]  /*1380*/  LDG.E.CONSTANT R31, desc[UR12][R8.64] ;  /* 0x0000000c081f7981 */ /* 0x000362000c1e9900 */
[C---:B0-----:R-:W-:Y:S01]  /*1390*/  IADD3 R11, PT, PT, R45.reuse, 0x300, RZ ;  /* 0x000003002d0b7810 */ /* 0x041fe20007ffe0ff */
[----:B-1----:R-:W-:Y:S01]  /*13a0*/  IMAD.WIDE.U32 R8, R50, 0x4, R4 ;  /* 0x0000000432087825 */ /* 0x002fe200078e0004 */
[----:B------:R-:W-:-:S03]  /*13b0*/  IADD3 R50, PT, PT, R45, 0x600, RZ ;  /* 0x000006002d327810 */ /* 0x000fc60007ffe0ff */
[--C-:B------:R-:W-:Y:S01]  /*13c0*/  IMAD.WIDE.U32 R10, R11, 0x4, R4.reuse ;  /* 0x000000040b0a7825 */ /* 0x100fe200078e0004 */
[----:B------:R0:W5:Y:S03]  /*13d0*/  LDG.E.CONSTANT R48, desc[UR12][R8.64] ;  /* 0x0000000c08307981 */ /* 0x000166000c1e9900 */
[--C-:B------:R-:W-:Y:S02]  /*13e0*/  IMAD.WIDE.U32 R44, R44, 0x4, R4.reuse ;  /* 0x000000042c2c7825 */ /* 0x100fe400078e0004 */
[----:B------:R-:W5:Y:S04]  /*13f0*/  LDG.E.CONSTANT R11, desc[UR12][R10.64] ;  /* 0x0000000c0a0b7981 */ /* 0x000f68000c1e9900 */
[----:B------:R-:W5:Y:S01]  /*1400*/  LDG.E.CONSTANT R45, desc[UR12][R44.64] ;  /* 0x0000000c2c2d7981 */ /* 0x000f62000c1e9900 */
[----:B0-----:R-:W-:-:S04]  /*1410*/  IMAD.WIDE.U32 R8, R50, 0x4, R4 ;  /* 0x0000000432087825 */ /* 0x001fc800078e0004 */
[----:B------:R-:W-:Y:S01]  /*1420*/  IMAD.WIDE.U32 R4, R52, 0x4, R4 ;  /* 0x0000000434047825 */ /* 0x000fe200078e0004 */
[----:B------:R-:W5:Y:S05]  /*1430*/  LDG.E.CONSTANT R50, desc[UR12][R8.64] ;  /* 0x0000000c08327981 */ /* 0x000f6a000c1e9900 */
[----:B------:R-:W5:Y:S01]  /*1440*/  LDG.E.CONSTANT R5, desc[UR12][R4.64] ;  /* 0x0000000c04057981 */ /* 0x000f62000c1e9900 */
[----:B------:R-:W-:-:S03]  /*1450*/  IADD3 R42, PT, PT, R42, 0x20, RZ ;  /* 0x000000202a2a7810 */ /* 0x000fc60007ffe0ff */
[----:B------:R0:W-:Y:S01]  /*1460*/  STS [R46+0xcc0], R51 ;  /* 0x000cc0332e007388 */ /* 0x0001e20000000800 */
[----:B------:R-:W-:-:S03]  /*1470*/  ISETP.NE.AND P0, PT, R42, 0xc0, PT ;  /* 0x000000c02a00780c */ /* 0x000fc60003f05270 */
[----:B--2---:R0:W-:Y:S04]  /*1480*/  STS [R46+0xb40], R53 ;  /* 0x000b40352e007388 */ /* 0x0041e80000000800 */
[----:B---3--:R0:W-:Y:S04]  /*1490*/  STS [R46+0xe40], R49 ;  /* 0x000e40312e007388 */ /* 0x0081e80000000800 */
[----:B----4-:R0:W-:Y:S04]  /*14a0*/  STS [R46+0x12c0], R47 ;  /* 0x0012c02f2e007388 */ /* 0x0101e80000000800 */
[----:B-----5:R0:W-:Y:S04]  /*14b0*/  STS [R46+0x9c0], R31 ;  /* 0x0009c01f2e007388 */ /* 0x0201e80000000800 */
[----:B------:R0:W-:Y:S04]  /*14c0*/  STS [R46+0xfc0], R48 ;  /* 0x000fc0302e007388 */ /* 0x0001e80000000800 */
[----:B------:R0:W-:Y:S04]  /*14d0*/  STS [R46+0x1440], R11 ;  /* 0x0014400b2e007388 */ /* 0x0001e80000000800 */
[----:B------:R0:W-:Y:S04]  /*14e0*/  STS [R46+0x1140], R45 ;  /* 0x0011402d2e007388 */ /* 0x0001e80000000800 */
[----:B------:R0:W-:Y:S04]  /*14f0*/  STS [R46+0x15c0], R50 ;  /* 0x0015c0322e007388 */ /* 0x0001e80000000800 */
[----:B------:R0:W-:Y:S01]  /*1500*/  STS [R46+0x1740], R5 ;  /* 0x001740052e007388 */ /* 0x0001e20000000800 */
[----:B------:R-:W-:Y:S05]  /*1510*/  @P0 BRA `(.L_x_1) ;  /* 0xfffffff400440947 */ /* 0x000fea000383ffff */
[----:B------:R-:W-:Y:S06]  /*1520*/  BAR.SYNC.DEFER_BLOCKING 0x0 ;  /* 0x0000000000007b1d */ /* 0x000fec0000010000 */
[----:B------:R-:W-:-:S05]  /*1530*/  UMOV UR5, URZ ;  /* 0x000000ff00057c82 */ /* 0x000fca0008000000 */
.L_x_3:
[----:B------:R-:W1:Y:S01]  /*1540*/  S2UR UR10, SR_CgaCtaId ;  /* 0x00000000000a79c3 */ /* 0x000e620000008800 */
[----:B------:R-:W-:Y:S01]  /*1550*/  LOP3.LUT R0, R3, 0xffff, RZ, 0xc0, !PT ;  /* 0x0000ffff03007812 */ /* 0x000fe200078ec0ff */
[----:B------:R-:W-:Y:S01]  /*1560*/  UMOV UR6, 0x400 ;  /* 0x0000040000067882 */ /* 0x000fe20000000000 */
[----:B0-----:R-:W-:Y:S02]  /*1570*/  MOV R5, UR5 ;  /* 0x0000000500057c02 */ /* 0x001fe40008000f00 */
[----:B------:R-:W-:Y:S01]  /*1580*/  MOV R9, UR5 ;  /* 0x0000000500097c02 */ /* 0x000fe20008000f00 */
[----:B------:R-:W-:Y:S01]  /*1590*/  IMAD R0, R0, 0x1556, RZ ;  /* 0x0000155600007824 */ /* 0x000fe200078e02ff */
[----:B------:R-:W-:-:S04]  /*15a0*/  UIADD3 UR5, UPT, UPT, UR5, 0x1, URZ ;  /* 0x0000000105057890 */ /* 0x000fc8000fffe0ff */
[----:B------:R-:W-:Y:S01]  /*15b0*/  SHF.R.U32.HI R0, RZ, 0x10, R0 ;  /* 0x00000010ff007819 */ /* 0x000fe20000011600 */
[----:B------:R-:W-:-:S03]  /*15c0*/  UISETP.NE.AND UP1, UPT, UR5, 0x3, UPT ;  /* 0x000000030500788c */ /* 0x000fc6000bf25270 */
[----:B------:R-:W-:-:S04]  /*15d0*/  SHF.L.U32 R0, R0, 0x9, RZ ;  /* 0x0000000900007819 */ /* 0x000fc800000006ff */
[----:B------:R-:W-:-:S04]  /*15e0*/  LOP3.LUT R0, R0, 0xffff, RZ, 0xc0, !PT ;  /* 0x0000ffff00007812 */ /* 0x000fc800078ec0ff */
[----:B------:R-:W-:Y:S01]  /*15f0*/  LEA R4, R5, R0, 0x9 ;  /* 0x0000000005047211 */ /* 0x000fe200078e48ff */
[----:B-1----:R-:W-:Y:S01]  /*1600*/  ULEA UR11, UR10, UR6, 0x18 ;  /* 0x000000060a0b7291 */ /* 0x002fe2000f8ec0ff */
[----:B------:R-:W-:Y:S01]  /*1610*/  IMAD R0, R9, 0xc00, R2 ;  /* 0x00000c0009007824 */ /* 0x000fe200078e0202 */
[----:B------:R-:W-:-:S04]  /*1620*/  UIADD3 UR6, UPT, UPT, UR6, 0x3000, URZ ;  /* 0x0000300006067890 */ /* 0x000fc8000fffe0ff */
[----:B------:R-:W-:-:S03]  /*1630*/  ULEA UR10, UR10, UR6, 0x18 ;  /* 0x000000060a0a7291 */ /* 0x000fc6000f8ec0ff */
[----:B------:R-:W-:-:S09]  /*1640*/  UMOV UR6, URZ ;  /* 0x000000ff00067c82 */ /* 0x000fd20008000000 */
.L_x_2:
[----:B------:R-:W-:Y:S02]  /*1650*/  MOV R9, UR6 ;  /* 0x0000000600097c02 */ /* 0x000fe40008000f00 */
[----:B------:R-:W-:-:S03]  /*1660*/  IADD3 R5, PT, PT, R4, UR6, RZ ;  /* 0x0000000604057c10 */ /* 0x000fc6000fffe0ff */
[----:B------:R-:W-:Y:S01]  /*1670*/  IMAD R8, R9, 0x30, R0 ;  /* 0x0000003009087824 */ /* 0x000fe200078e0200 */
[----:B------:R-:W-:-:S04]  /*1680*/  LEA R45, R5, UR11, 0x2 ;  /* 0x0000000b052d7c11 */ /* 0x000fc8000f8e10ff */
[----:B------:R-:W-:Y:S01]  /*1690*/  LEA R5, R8, UR10, 0x2 ;  /* 0x0000000a08057c11 */ /* 0x000fe2000f8e10ff */
[----:B------:R-:W-:Y:S04]  /*16a0*/  LDS R42, [R45+0x500] ;  /* 0x000500002d2a7984 */ /* 0x000fe80000000800 */
[----:B------:R-:W0:Y:S04]  /*16b0*/  LDS.128 R8, [R5] ;  /* 0x0000000005087984 */ /* 0x000e280000000c00 */
[----:B------:R-:W1:Y:S04]  /*16c0*/  LDS R44, [R45+0x400] ;  /* 0x000400002d2c7984 */ /* 0x000e680000000800 */
[----:B------:R-:W2:Y:S04]  /*16d0*/  LDS R48, [R45] ;  /* 0x000000002d307984 */ /* 0x000ea80000000800 */
[----:B------:R-:W3:Y:S04]  /*16e0*/  LDS R46, [R45+0x100] ;  /* 0x000100002d2e7984 */ /* 0x000ee80000000800 */
[----:B------:R-:W4:Y:S04]  /*16f0*/  LDS R53, [R45+0x600] ;  /* 0x000600002d357984 */ /* 0x000f280000000800 */
[----:B------:R-:W5:Y:S04]  /*1700*/  LDS R51, [R45+0x200] ;  /* 0x000200002d337984 */ /* 0x000f680000000800 */
[----:B------:R-:W5:Y:S04]  /*1710*/  LDS R49, [R45+0x700] ;  /* 0x000700002d317984 */ /* 0x000f680000000800 */
[----:B------:R0:W5:Y:S02]  /*1720*/  LDS R31, [R45+0x300] ;  /* 0x000300002d1f7984 */ /* 0x0001640000000800 */
[----:B0-----:R-:W-:Y:S01]  /*1730*/  FFMA R45, R42, R10, R13 ;  /* 0x0000000a2a2d7223 */ /* 0x001fe2000000000d */
[----:B------:R-:W-:Y:S01]  /*1740*/  MOV R13, UR6 ;  /* 0x00000006000d7c02 */ /* 0x000fe20008000f00 */
[----:B------:R-:W-:Y:S01]  /*1750*/  FFMA R27, R8, R42, R27 ;  /* 0x0000002a081b7223 */ /* 0x000fe2000000001b */
[-C--:B------:R-:W-:Y:S01]  /*1760*/  FFMA R28, R42, R9.reuse, R28 ;  /* 0x000000092a1c7223 */ /* 0x080fe2000000001c */
[C---:B-1----:R-:W-:Y:S01]  /*1770*/  FFMA R47, R44.reuse, R8, R15 ;  /* 0x000000082c2f7223 */ /* 0x042fe2000000000f */
[C---:B------:R-:W-:Y:S01]  /*1780*/  FFMA R22, R44.reuse, R9, R22 ;  /* 0x000000092c167223 */ /* 0x040fe20000000016 */
[C---:B------:R-:W-:Y:S01]  /*1790*/  FFMA R23, R44.reuse, R10, R23 ;  /* 0x0000000a2c177223 */ /* 0x040fe20000000017 */
[----:B------:R-:W-:Y:S01]  /*17a0*/  FFMA R20, R44, R11, R20 ;  /* 0x0000000b2c147223 */ /* 0x000fe20000000014 */
[C---:B--2---:R-:W-:Y:S01]  /*17b0*/  FFMA R21, R48.reuse, R8, R21 ;  /* 0x0000000830157223 */ /* 0x044fe20000000015 */
[C---:B------:R-:W-:Y:S01]  /*17c0*/  FFMA R44, R48.reuse, R9, R12 ;  /* 0x00000009302c7223 */ /* 0x040fe2000000000c */
[C---:B------:R-:W-:Y:S01]  /*17d0*/  FFMA R29, R48.reuse, R10, R29 ;  /* 0x0000000a301d7223 */ /* 0x040fe2000000001d */
[-C--:B------:R-:W-:Y:S01]  /*17e0*/  FFMA R30, R48, R11.reuse, R30 ;  /* 0x0000000b301e7223 */ /* 0x080fe2000000001e */
[----:B------:R-:W-:Y:S01]  /*17f0*/  IADD3 R48, PT, PT, R4, 0x1, R13 ;  /* 0x0000000104307810 */ /* 0x000fe20007ffe00d */
[----:B------:R-:W-:Y:S01]  /*1800*/  FFMA R42, R42, R11, R14 ;  /* 0x0000000b2a2a7223 */ /* 0x000fe2000000000e */
[----:B---3--:R-:W-:Y:S01]  /*1810*/  FFMA R41, R8, R46, R41 ;  /* 0x0000002e08297223 */ /* 0x008fe20000000029 */
[----:B------:R-:W-:Y:S01]  /*1820*/  LDS.128 R12, [R5+0xc0] ;  /* 0x0000c000050c7984 */ /* 0x000fe20000000c00 */
[----:B------:R-:W-:Y:S01]  /*1830*/  LEA R48, R48, UR11, 0x2 ;  /* 0x0000000b30307c11 */ /* 0x000fe2000f8e10ff */
[----:B----4-:R-:W-:Y:S01]  /*1840*/  FFMA R37, R8, R53, R37 ;  /* 0x0000003508257223 */ /* 0x010fe20000000025 */
[C---:B------:R-:W-:Y:S01]  /*1850*/  FFMA R40, R46.reuse, R9, R40 ;  /* 0x000000092e287223 */ /* 0x040fe20000000028 */
[-C--:B------:R-:W-:Y:S01]  /*1860*/  FFMA R39, R46, R10.reuse, R39 ;  /* 0x0000000a2e277223 */ /* 0x080fe20000000027 */
[----:B-----5:R-:W-:Y:S01]  /*1870*/  FFMA R25, R8, R51, R25 ;  /* 0x0000003308197223 */ /* 0x020fe20000000019 */
[----:B------:R-:W-:Y:S01]  /*1880*/  FFMA R38, R46, R11, R38 ;  /* 0x0000000b2e267223 */ /* 0x000fe20000000026 */
[C---:B------:R-:W-:Y:S01]  /*1890*/  FFMA R36, R53.reuse, R9, R36 ;  /* 0x0000000935247223 */ /* 0x040fe20000000024 */
[CC--:B------:R-:W-:Y:S01]  /*18a0*/  FFMA R35, R53.reuse, R10.reuse, R35 ;  /* 0x0000000a35237223 */ /* 0x0c0fe20000000023 */
[C---:B------:R-:W-:Y:S01]  /*18b0*/  FFMA R33, R8.reuse, R49, R33 ;  /* 0x0000003108217223 */ /* 0x040fe20000000021 */
[----:B------:R-:W-:Y:S01]  /*18c0*/  FFMA R34, R53, R11, R34 ;  /* 0x0000000b35227223 */ /* 0x000fe20000000022 */
[C---:B------:R-:W-:Y:S01]  /*18d0*/  FFMA R18, R51.reuse, R9, R18 ;  /* 0x0000000933127223 */ /* 0x040fe20000000012 */
[CC--:B------:R-:W-:Y:S01]  /*18e0*/  FFMA R17, R51.reuse, R10.reuse, R17 ;  /* 0x0000000a33117223 */ /* 0x0c0fe20000000011 */
[----:B------:R-:W-:Y:S01]  /*18f0*/  FFMA R43, R8, R31, R43 ;  /* 0x0000001f082b7223 */ /* 0x000fe2000000002b */
[----:B------:R-:W-:Y:S01]  /*1900*/  FFMA R26, R51, R11, R26 ;  /* 0x0000000b331a7223 */ /* 0x000fe2000000001a */
[----:B------:R-:W0:Y:S01]  /*1910*/  LDS R8, [R48+0x500] ;  /* 0x0005000030087984 */ /* 0x000e220000000800 */
[C---:B------:R-:W-:Y:S01]  /*1920*/  FFMA R32, R49.reuse, R9, R32 ;  /* 0x0000000931207223 */ /* 0x040fe20000000020 */
[CC--:B------:R-:W-:Y:S01]  /*1930*/  FFMA R19, R49.reuse, R10.reuse, R19 ;  /* 0x0000000a31137223 */ /* 0x0c0fe20000000013 */
[----:B------:R-:W-:Y:S01]  /*1940*/  FFMA R16, R49, R11, R16 ;  /* 0x0000000b31107223 */ /* 0x000fe20000000010 */
[----:B------:R-:W1:Y:S01]  /*1950*/  LDS R52, [R48+0x400] ;  /* 0x0004000030347984 */ /* 0x000e620000000800 */
[C---:B------:R-:W-:Y:S01]  /*1960*/  FFMA R6, R31.reuse, R9, R6 ;  /* 0x000000091f067223 */ /* 0x040fe20000000006 */
[C---:B------:R-:W-:Y:S01]  /*1970*/  FFMA R7, R31.reuse, R10, R7 ;  /* 0x0000000a1f077223 */ /* 0x040fe20000000007 */
[----:B------:R-:W-:Y:S01]  /*1980*/  FFMA R24, R31, R11, R24 ;  /* 0x0000000b1f187223 */ /* 0x000fe20000000018 */
[----:B------:R-:W2:Y:S04]  /*1990*/  LDS R50, [R48] ;  /* 0x0000000030327984 */ /* 0x000ea80000000800 */
[----:B------:R-:W3:Y:S04]  /*19a0*/  LDS R46, [R48+0x100] ;  /* 0x00010000302e7984 */ /* 0x000ee80000000800 */
[----:B------:R-:W4:Y:S04]  /*19b0*/  LDS R53, [R48+0x600] ;  /* 0x0006000030357984 */ /* 0x000f280000000800 */
[----:B------:R-:W5:Y:S04]  /*19c0*/  LDS R51, [R48+0x200] ;  /* 0x0002000030337984 */ /* 0x000f680000000800 */
[----:B------:R-:W5:Y:S04]  /*19d0*/  LDS R49, [R48+0x700] ;  /* 0x0007000030317984 */ /* 0x000f680000000800 */
[----:B------:R1:W5:Y:S01]  /*19e0*/  LDS R31, [R48+0x300] ;  /* 0x00030000301f7984 */ /* 0x0003620000000800 */
[----:B0-----:R-:W-:Y:S01]  /*19f0*/  FFMA R11, R8, R14, R45 ;  /* 0x0000000e080b7223 */ /* 0x001fe2000000002d */
[----:B------:R-:W-:Y:S01]  /*1a00*/  MOV R45, UR6 ;  /* 0x00000006002d7c02 */ /* 0x000fe20008000f00 */
[----:B------:R-:W-:Y:S01]  /*1a10*/  FFMA R27, R12, R8, R27 ;  /* 0x000000080c1b7223 */ /* 0x000fe2000000001b */
[----:B------:R-:W-:Y:S01]  /*1a20*/  FFMA R28, R8, R13, R28 ;  /* 0x0000000d081c7223 */ /* 0x000fe2000000001c */
[----:B-1----:R-:W-:Y:S01]  /*1a30*/  FFMA R9, R52, R12, R47 ;  /* 0x0000000c34097223 */ /* 0x002fe2000000002f */
[----:B------:R-:W-:Y:S01]  /*1a40*/  IADD3 R48, PT, PT, R4, 0x2, R45 ;  /* 0x0000000204307810 */ /* 0x000fe20007ffe02d */
[----:B------:R-:W-:Y:S01]  /*1a50*/  FFMA R8, R8, R15, R42 ;  /* 0x0000000f08087223 */ /* 0x000fe2000000002a */
[----:B------:R-:W-:Y:S01]  /*1a60*/  FFMA R23, R52, R14, R23 ;  /* 0x0000000e34177223 */ /* 0x000fe20000000017 */
[-C--:B--2---:R-:W-:Y:S01]  /*1a70*/  FFMA R10, R50, R13.reuse, R44 ;  /* 0x0000000d320a7223 */ /* 0x084fe2000000002c */
[----:B------:R-:W-:Y:S01]  /*1a80*/  LEA R48, R48, UR11, 0x2 ;  /* 0x0000000b30307c11 */ /* 0x000fe2000f8e10ff */
[C---:B------:R-:W-:Y:S01]  /*1a90*/  FFMA R21, R50.reuse, R12, R21 ;  /* 0x0000000c32157223 */ /* 0x040fe20000000015 */
[----:B------:R-:W-:Y:S01]  /*1aa0*/  FFMA R29, R50, R14, R29 ;  /* 0x0000000e321d7223 */ /* 0x000fe2000000001d */
[----:B---3--:R-:W-:Y:S01]  /*1ab0*/  FFMA R41, R12, R46, R41 ;  /* 0x0000002e0c297223 */ /* 0x008fe20000000029 */
[-C--:B------:R-:W-:Y:S01]  /*1ac0*/  FFMA R39, R46, R14.reuse, R39 ;  /* 0x0000000e2e277223 */ /* 0x080fe20000000027 */
[----:B------:R-:W-:Y:S01]  /*1ad0*/  FFMA R22, R52, R13, R22 ;  /* 0x0000000d34167223 */ /* 0x000fe20000000016 */
[----:B------:R-:W-:Y:S01]  /*1ae0*/  FFMA R30, R50, R15, R30 ;  /* 0x0000000f321e7223 */ /* 0x000fe2000000001e */
[----:B----4-:R-:W-:Y:S01]  /*1af0*/  FFMA R37, R12, R53, R37 ;  /* 0x000000350c257223 */ /* 0x010fe20000000025 */
[-C--:B------:R-:W-:Y:S01]  /*1b00*/  FFMA R35, R53, R14.reuse, R35 ;  /* 0x0000000e35237223 */ /* 0x080fe20000000023 */
[C---:B------:R-:W-:Y:S01]  /*1b10*/  FFMA R40, R46.reuse, R13, R40 ;  /* 0x0000000d2e287223 */ /* 0x040fe20000000028 */
[----:B------:R-:W-:Y:S01]  /*1b20*/  FFMA R38, R46, R15, R38 ;  /* 0x0000000f2e267223 */ /* 0x000fe20000000026 */
[C---:B-----5:R-:W-:Y:S01]  /*1b30*/  FFMA R25, R12.reuse, R51, R25 ;  /* 0x000000330c197223 */ /* 0x060fe20000000019 */
[CC--:B------:R-:W-:Y:S01]  /*1b40*/  FFMA R42, R51.reuse, R13.reuse, R18 ;  /* 0x0000000d332a7223 */ /* 0x0c0fe20000000012 */
[-C--:B------:R-:W-:Y:S01]  /*1b50*/  FFMA R45, R51, R14.reuse, R17 ;  /* 0x0000000e332d7223 */ /* 0x080fe20000000011 */
[----:B------:R-:W-:Y:S01]  /*1b60*/  FFMA R36, R53, R13, R36 ;  /* 0x0000000d35247223 */ /* 0x000fe20000000024 */
[C---:B------:R-:W-:Y:S01]  /*1b70*/  FFMA R33, R12.reuse, R49, R33 ;  /* 0x000000310c217223 */ /* 0x040fe20000000021 */
[CC--:B------:R-:W-:Y:S01]  /*1b80*/  FFMA R47, R49.reuse, R14.reuse, R19 ;  /* 0x0000000e312f7223 */ /* 0x0c0fe20000000013 */
[-C--:B------:R-:W-:Y:S01]  /*1b90*/  FFMA R44, R49, R15.reuse, R16 ;  /* 0x0000000f312c7223 */ /* 0x080fe20000000010 */
[----:B------:R-:W-:Y:S01]  /*1ba0*/  FFMA R34, R53, R15, R34 ;  /* 0x0000000f35227223 */ /* 0x000fe20000000022 */
[----:B------:R-:W-:Y:S01]  /*1bb0*/  FFMA R43, R12, R31, R43 ;  /* 0x0000001f0c2b7223 */ /* 0x000fe2000000002b */
[----:B------:R-:W-:Y:S01]  /*1bc0*/  LDS.128 R16, [R5+0x180] ;  /* 0x0001800005107984 */ /* 0x000fe20000000c00 */
[----:B------:R-:W-:Y:S01]  /*1bd0*/  FFMA R7, R31, R14, R7 ;  /* 0x0000000e1f077223 */ /* 0x000fe20000000007 */
[----:B------:R-:W-:Y:S01]  /*1be0*/  FFMA R26, R51, R15, R26 ;  /* 0x0000000f331a7223 */ /* 0x000fe2000000001a */
[-C--:B------:R-:W-:Y:S01]  /*1bf0*/  FFMA R32, R49, R13.reuse, R32 ;  /* 0x0000000d31207223 */ /* 0x080fe20000000020 */
[----:B------:R-:W0:Y:S01]  /*1c00*/  LDS R12, [R48+0x400] ;  /* 0x00040000300c7984 */ /* 0x000e220000000800 */
[C---:B------:R-:W-:Y:S01]  /*1c10*/  FFMA R6, R31.reuse, R13, R6 ;  /* 0x0000000d1f067223 */ /* 0x040fe20000000006 */
[-C--:B------:R-:W-:Y:S01]  /*1c20*/  FFMA R20, R52, R15.reuse, R20 ;  /* 0x0000000f34147223 */ /* 0x080fe20000000014 */
[----:B------:R-:W-:Y:S01]  /*1c30*/  FFMA R24, R31, R15, R24 ;  /* 0x0000000f1f187223 */ /* 0x000fe20000000018 */
[----:B------:R-:W1:Y:S04]  /*1c40*/  LDS R14, [R48+0x500] ;  /* 0x00050000300e7984 */ /* 0x000e680000000800 */
[----:B------:R-:W2:Y:S04]  /*1c50*/  LDS R50, [R48] ;  /* 0x0000000030327984 */ /* 0x000ea80000000800 */
[----:B------:R-:W3:Y:S04]  /*1c60*/  LDS R46, [R48+0x100] ;  /* 0x00010000302e7984 */ /* 0x000ee80000000800 */
[----:B------:R-:W4:Y:S04]  /*1c70*/  LDS R53, [R48+0x600] ;  /* 0x0006000030357984 */ /* 0x000f280000000800 */
[----:B------:R-:W5:Y:S04]  /*1c80*/  LDS R51, [R48+0x200] ;  /* 0x0002000030337984 */ /* 0x000f680000000800 */
[----:B------:R-:W5:Y:S04]  /*1c90*/  LDS R49, [R48+0x700] ;  /* 0x0007000030317984 */ /* 0x000f680000000800 */
[----:B------:R-:W5:Y:S01]  /*1ca0*/  LDS R13, [R48+0x300] ;  /* 0x00030000300d7984 */ /* 0x000f620000000800 */
[C---:B0-----:R-:W-:Y:S01]  /*1cb0*/  FFMA R15, R12.reuse, R16, R9 ;  /* 0x000000100c0f7223 */ /* 0x041fe20000000009 */
[----:B------:R-:W-:Y:S01]  /*1cc0*/  MOV R9, UR6 ;  /* 0x0000000600097c02 */ /* 0x000fe20008000f00 */
[C---:B------:R-:W-:Y:S01]  /*1cd0*/  FFMA R22, R12.reuse, R17, R22 ;  /* 0x000000110c167223 */ /* 0x040fe20000000016 */
[C---:B------:R-:W-:Y:S01]  /*1ce0*/  FFMA R23, R12.reuse, R18, R23 ;  /* 0x000000120c177223 */ /* 0x040fe20000000017 */
[----:B------:R-:W-:Y:S01]  /*1cf0*/  FFMA R20, R12, R19, R20 ;  /* 0x000000130c147223 */ /* 0x000fe20000000014 */
[----:B------:R-:W-:Y:S01]  /*1d00*/  IADD3 R52, PT, PT, R4, 0x3, R9 ;  /* 0x0000000304347810 */ /* 0x000fe20007ffe009 */
[----:B-1----:R-:W-:Y:S01]  /*1d10*/  FFMA R27, R16, R14, R27 ;  /* 0x0000000e101b7223 */ /* 0x002fe2000000001b */
[CC--:B------:R-:W-:Y:S01]  /*1d20*/  FFMA R28, R14.reuse, R17.reuse, R28 ;  /* 0x000000110e1c7223 */ /* 0x0c0fe2000000001c */
[----:B------:R-:W-:Y:S01]  /*1d30*/  FFMA R31, R14, R18, R11 ;  /* 0x000000120e1f7223 */ /* 0x000fe2000000000b */
[----:B------:R-:W-:Y:S01]  /*1d40*/  LEA R52, R52, UR11, 0x2 ;  /* 0x0000000b34347c11 */ /* 0x000fe2000f8e10ff */
[C---:B--2---:R-:W-:Y:S01]  /*1d50*/  FFMA R21, R50.reuse, R16, R21 ;  /* 0x0000001032157223 */ /* 0x044fe20000000015 */
[----:B------:R-:W-:Y:S01]  /*1d60*/  FFMA R12, R50, R17, R10 ;  /* 0x00000011320c7223 */ /* 0x000fe2000000000a */
[----:B------:R-:W-:Y:S01]  /*1d70*/  FFMA R14, R14, R19, R8 ;  /* 0x000000130e0e7223 */ /* 0x000fe20000000008 */
[----:B---3--:R-:W-:Y:S01]  /*1d80*/  FFMA R41, R16, R46, R41 ;  /* 0x0000002e10297223 */ /* 0x008fe20000000029 */
[----:B------:R-:W-:Y:S01]  /*1d90*/  FFMA R40, R46, R17, R40 ;  /* 0x000000112e287223 */ /* 0x000fe20000000028 */
[-C--:B------:R-:W-:Y:S01]  /*1da0*/  FFMA R29, R50, R18.reuse, R29 ;  /* 0x00000012321d7223 */ /* 0x080fe2000000001d */
[----:B----4-:R-:W-:Y:S01]  /*1db0*/  FFMA R37, R16, R53, R37 ;  /* 0x0000003510257223 */ /* 0x010fe20000000025 */
[----:B------:R-:W-:Y:S01]  /*1dc0*/  FFMA R36, R53, R17, R36 ;  /* 0x0000001135247223 */ /* 0x000fe20000000024 */
[----:B------:R-:W-:Y:S01]  /*1dd0*/  FFMA R30, R50, R19, R30 ;  /* 0x00000013321e7223 */ /* 0x000fe2000000001e */
[-C--:B------:R-:W-:Y:S01]  /*1de0*/  FFMA R39, R46, R18.reuse, R39 ;  /* 0x000000122e277223 */ /* 0x080fe20000000027 */
[----:B-----5:R-:W-:Y:S01]  /*1df0*/  FFMA R25, R16, R51, R25 ;  /* 0x0000003310197223 */ /* 0x020fe20000000019 */
[----:B------:R-:W-:Y:S01]  /*1e00*/  FFMA R42, R51, R17, R42 ;  /* 0x00000011332a7223 */ /* 0x000fe2000000002a */
[----:B------:R-:W-:Y:S01]  /*1e10*/  FFMA R38, R46, R19, R38 ;  /* 0x000000132e267223 */ /* 0x000fe20000000026 */
[-C--:B------:R-:W-:Y:S01]  /*1e20*/  FFMA R35, R53, R18.reuse, R35 ;  /* 0x0000001235237223 */ /* 0x080fe20000000023 */
[C---:B------:R-:W-:Y:S01]  /*1e30*/  FFMA R33, R16.reuse, R49, R33 ;  /* 0x0000003110217223 */ /* 0x040fe20000000021 */
[----:B------:R-:W-:Y:S01]  /*1e40*/  FFMA R32, R49, R17, R32 ;  /* 0x0000001131207223 */ /* 0x000fe20000000020 */
[----:B------:R-:W-:Y:S01]  /*1e50*/  FFMA R34, R53, R19, R34 ;  /* 0x0000001335227223 */ /* 0x000fe20000000022 */
[-C--:B------:R-:W-:Y:S01]  /*1e60*/  FFMA R45, R51, R18.reuse, R45 ;  /* 0x00000012332d7223 */ /* 0x080fe2000000002d */
[----:B------:R-:W-:Y:S01]  /*1e70*/  FFMA R43, R16, R13, R43 ;  /* 0x0000000d102b7223 */ /* 0x000fe2000000002b */
[----:B------:R-:W-:Y:S01]  /*1e80*/  FFMA R6, R13, R17, R6 ;  /* 0x000000110d067223 */ /* 0x000fe20000000006 */
[-C--:B------:R-:W-:Y:S01]  /*1e90*/  FFMA R26, R51, R19.reuse, R26 ;  /* 0x00000013331a7223 */ /* 0x080fe2000000001a */
[CC--:B------:R-:W-:Y:S01]  /*1ea0*/  FFMA R47, R49.reuse, R18.reuse, R47 ;  /* 0x00000012312f7223 */ /* 0x0c0fe2000000002f */
[-C--:B------:R-:W-:Y:S01]  /*1eb0*/  FFMA R44, R49, R19.reuse, R44 ;  /* 0x00000013312c7223 */ /* 0x080fe2000000002c */
[----:B------:R-:W-:Y:S01]  /*1ec0*/  LDS.128 R8, [R5+0x240] ;  /* 0x0002400005087984 */ /* 0x000fe20000000c00 */
[----:B------:R-:W-:Y:S01]  /*1ed0*/  UIADD3 UR6, UPT, UPT, UR6, 0x4, URZ ;  /* 0x0000000406067890 */ /* 0x000fe2000fffe0ff */
[C---:B------:R-:W-:Y:S01]  /*1ee0*/  FFMA R7, R13.reuse, R18, R7 ;  /* 0x000000120d077223 */ /* 0x040fe20000000007 */
[----:B------:R-:W-:Y:S01]  /*1ef0*/  FFMA R24, R13, R19, R24 ;  /* 0x000000130d187223 */ /* 0x000fe20000000018 */
[----:B------:R-:W0:Y:S01]  /*1f00*/  LDS R16, [R52+0x100] ;  /* 0x0001000034107984 */ /* 0x000e220000000800 */
[----:B------:R-:W-:-:S03]  /*1f10*/  UISETP.NE.AND UP0, UPT, UR6, 0x40, UPT ;  /* 0x000000400600788c */ /* 0x000fc6000bf05270 */
[----:B------:R-:W1:Y:S04]  /*1f20*/  LDS R17, [R52+0x600] ;  /* 0x0006000034117984 */ /* 0x000e680000000800 */
[----:B------:R-:W2:Y:S04]  /*1f30*/  LDS R50, [R52+0x400] ;  /* 0x0004000034327984 */ /* 0x000ea80000000800 */
[----:B------:R-:W3:Y:S04]  /*1f40*/  LDS R48, [R52] ;  /* 0x0000000034307984 */ /* 0x000ee80000000800 */
[----:B------:R-:W4:Y:S04]  /*1f50*/  LDS R46, [R52+0x500] ;  /* 0x00050000342e7984 */ /* 0x000f280000000800 */
[----:B------:R-:W5:Y:S04]  /*1f60*/  LDS R53, [R52+0x200] ;  /* 0x0002000034357984 */ /* 0x000f680000000800 */
[----:B------:R-:W5:Y:S04]  /*1f70*/  LDS R51, [R52+0x700] ;  /* 0x0007000034337984 */ /* 0x000f680000000800 */
[----:B------:R-:W5:Y:S01]  /*1f80*/  LDS R49, [R52+0x300] ;  /* 0x0003000034317984 */ /* 0x000f620000000800 */
[----:B0-----:R-:W-:Y:S01]  /*1f90*/  FFMA R41, R8, R16, R41 ;  /* 0x0000001008297223 */ /* 0x001fe20000000029 */
[C---:B------:R-:W-:Y:S01]  /*1fa0*/  FFMA R40, R16.reuse, R9, R40 ;  /* 0x0000000910287223 */ /* 0x040fe20000000028 */
[CC--:B------:R-:W-:Y:S01]  /*1fb0*/  FFMA R39, R16.reuse, R10.reuse, R39 ;  /* 0x0000000a10277223 */ /* 0x0c0fe20000000027 */
[----:B------:R-:W-:Y:S01]  /*1fc0*/  FFMA R38, R16, R11, R38 ;  /* 0x0000000b10267223 */ /* 0x000fe20000000026 */
[----:B-1----:R-:W-:Y:S01]  /*1fd0*/  FFMA R37, R8, R17, R37 ;  /* 0x0000001108257223 */ /* 0x002fe20000000025 */
[C---:B------:R-:W-:Y:S01]  /*1fe0*/  FFMA R36, R17.reuse, R9, R36 ;  /* 0x0000000911247223 */ /* 0x040fe20000000024 */
[C---:B------:R-:W-:Y:S01]  /*1ff0*/  FFMA R35, R17.reuse, R10, R35 ;  /* 0x0000000a11237223 */ /* 0x040fe20000000023 */
[----:B------:R-:W-:Y:S01]  /*2000*/  FFMA R34, R17, R11, R34 ;  /* 0x0000000b11227223 */ /* 0x000fe20000000022 */
[C---:B--2---:R-:W-:Y:S01]  /*2010*/  FFMA R15, R50.reuse, R8, R15 ;  /* 0x00000008320f7223 */ /* 0x044fe2000000000f */
[C---:B------:R-:W-:Y:S01]  /*2020*/  FFMA R22, R50.reuse, R9, R22 ;  /* 0x0000000932167223 */ /* 0x040fe20000000016 */
[C---:B------:R-:W-:Y:S01]  /*2030*/  FFMA R23, R50.reuse, R10, R23 ;  /* 0x0000000a32177223 */ /* 0x040fe20000000017 */
[----:B------:R-:W-:Y:S01]  /*2040*/  FFMA R20, R50, R11, R20 ;  /* 0x0000000b32147223 */ /* 0x000fe20000000014 */
[C---:B---3--:R-:W-:Y:S01]  /*2050*/  FFMA R21, R48.reuse, R8, R21 ;  /* 0x0000000830157223 */ /* 0x048fe20000000015 */
[C---:B------:R-:W-:Y:S01]  /*2060*/  FFMA R12, R48.reuse, R9, R12 ;  /* 0x00000009300c7223 */ /* 0x040fe2000000000c */
[C---:B------:R-:W-:Y:S01]  /*2070*/  FFMA R29, R48.reuse, R10, R29 ;  /* 0x0000000a301d7223 */ /* 0x040fe2000000001d */
[----:B------:R-:W-:Y:S01]  /*2080*/  FFMA R30, R48, R11, R30 ;  /* 0x0000000b301e7223 */ /* 0x000fe2000000001e */
[----:B----4-:R-:W-:Y:S01]  /*2090*/  FFMA R27, R8, R46, R27 ;  /* 0x0000002e081b7223 */ /* 0x010fe2000000001b */
[C---:B------:R-:W-:Y:S01]  /*20a0*/  FFMA R28, R46.reuse, R9, R28 ;  /* 0x000000092e1c7223 */ /* 0x040fe2000000001c */
[CC--:B------:R-:W-:Y:S01]  /*20b0*/  FFMA R13, R46.reuse, R10.reuse, R31 ;  /* 0x0000000a2e0d7223 */ /* 0x0c0fe2000000001f */
[----:B------:R-:W-:Y:S01]  /*20c0*/  FFMA R14, R46, R11, R14 ;  /* 0x0000000b2e0e7223 */ /* 0x000fe2000000000e */
[C---:B-----5:R-:W-:Y:S01]  /*20d0*/  FFMA R25, R8.reuse, R53, R25 ;  /* 0x0000003508197223 */ /* 0x060fe20000000019 */
[C---:B------:R-:W-:Y:S01]  /*20e0*/  FFMA R18, R53.reuse, R9, R42 ;  /* 0x0000000935127223 */ /* 0x040fe2000000002a */
[CC--:B------:R-:W-:Y:S01]  /*20f0*/  FFMA R17, R53.reuse, R10.reuse, R45 ;  /* 0x0000000a35117223 */ /* 0x0c0fe2000000002d */
[----:B------:R-:W-:Y:S01]  /*2100*/  FFMA R26, R53, R11, R26 ;  /* 0x0000000b351a7223 */ /* 0x000fe2000000001a */
[C---:B------:R-:W-:Y:S01]  /*2110*/  FFMA R33, R8.reuse, R51, R33 ;  /* 0x0000003308217223 */ /* 0x040fe20000000021 */
[C---:B------:R-:W-:Y:S01]  /*2120*/  FFMA R32, R51.reuse, R9, R32 ;  /* 0x0000000933207223 */ /* 0x040fe20000000020 */
[CC--:B------:R-:W-:Y:S01]  /*2130*/  FFMA R19, R51.reuse, R10.reuse, R47 ;  /* 0x0000000a33137223 */ /* 0x0c0fe2000000002f */
[----:B------:R-:W-:Y:S01]  /*2140*/  FFMA R16, R51, R11, R44 ;  /* 0x0000000b33107223 */ /* 0x000fe2000000002c */
[----:B------:R-:W-:Y:S01]  /*2150*/  FFMA R43, R8, R49, R43 ;  /* 0x00000031082b7223 */ /* 0x000fe2000000002b */
[C---:B------:R-:W-:Y:S01]  /*2160*/  FFMA R6, R49.reuse, R9, R6 ;  /* 0x0000000931067223 */ /* 0x040fe20000000006 */
[C---:B------:R-:W-:Y:S01]  /*2170*/  FFMA R7, R49.reuse, R10, R7 ;  /* 0x0000000a31077223 */ /* 0x040fe20000000007 */
[----:B------:R-:W-:Y:S01]  /*2180*/  FFMA R24, R49, R11, R24 ;  /* 0x0000000b31187223 */ /* 0x000fe20000000018 */
[----:B------:R-:W-:Y:S06]  /*2190*/  BRA.U UP0, `(.L_x_2) ;  /* 0xfffffff5002c7547 */ /* 0x000fec000b83ffff */
[----:B------:R-:W-:Y:S05]  /*21a0*/  BRA.U UP1, `(.L_x_3) ;  /* 0xfffffff101e47547 */ /* 0x000fea000b83ffff */
[----:B------:R-:W-:-:S04]  /*21b0*/  UIADD3 UR4, UPT, UPT, UR4, 0x1, URZ ;  /* 0x0000000104047890 */ /* 0x000fc8000fffe0ff */
[----:B------:R-:W-:-:S09]  /*21c0*/  UISETP.NE.AND UP0, UPT, UR4, 0x6, UPT ;  /* 0x000000060400788c */ /* 0x000fd2000bf05270 */
[----:B------:R-:W-:Y:S05]  /*21d0*/  BRA.U UP0, `(.L_x_4) ;  /* 0xffffffe1001c7547 */ /* 0x000fea000b83ffff */
[----:B------:R-:W0:Y:S01]  /*21e0*/  LDC.64 R4, c[0x0][0x398] ;  /* 0x0000e600ff047b82 */ /* 0x000e220000000a00 */
[----:B------:R-:W-:-:S05]  /*21f0*/  MOV R9, UR9 ;  /* 0x0000000900097c02 */ /* 0x000fca0008000f00 */
[----:B------:R-:W-:-:S04]  /*2200*/  IMAD R9, R9, 0x30, R2 ;  /* 0x0000003009097824 */ /* 0x000fc800078e0202 */
[----:B0-----:R-:W-:-:S05]  /*2210*/  IMAD.WIDE.U32 R8, R9, 0x4, R4 ;  /* 0x0000000409087825 */ /* 0x001fca00078e0004 */
[----:B------:R-:W2:Y:S04]  /*2220*/  LDG.E.CONSTANT R10, desc[UR12][R8.64] ;  /* 0x0000000c080a7981 */ /* 0x000ea8000c1e9900 */
[----:B------:R-:W3:Y:S04]  /*2230*/  LDG.E.CONSTANT R11, desc[UR12][R8.64+0x4] ;  /* 0x0000040c080b7981 */ /* 0x000ee8000c1e9900 */
[----:B------:R-:W4:Y:S04]  /*2240*/  LDG.E.CONSTANT R0, desc[UR12][R8.64+0x8] ;  /* 0x0000080c08007981 */ /* 0x000f28000c1e9900 */
[----:B------:R-:W5:Y:S01]  /*2250*/  LDG.E.CONSTANT R3, desc[UR12][R8.64+0xc] ;  /* 0x00000c0c08037981 */ /* 0x000f62000c1e9900 */
[----:B------:R-:W-:Y:S01]  /*2260*/  HFMA2 R42, -RZ, RZ, 0, 0.000244140625 ;  /* 0x00000c00ff2a7431 */ /* 0x000fe200000001ff */
[----:B------:R-:W-:Y:S01]  /*2270*/  UIMAD UR8, UR9, 0x30, UR8 ;  /* 0x00000030090878a4 */ /* 0x000fe2000f8e0208 */
[----:B------:R-:W0:Y:S02]  /*2280*/  S2R R4, SR_TID.X ;  /* 0x0000000000047919 */ /* 0x000e240000002100 */
[----:B0-----:R-:W-:-:S02]  /*2290*/  LOP3.LUT R31, R4, 0xffff, RZ, 0xc0, !PT ;  /* 0x0000ffff041f7812 */ /* 0x001fc400078ec0ff */
[----:B------:R-:W0:Y:S03]  /*22a0*/  LDC.64 R4, c[0x0][0x390] ;  /* 0x0000e400ff047b82 */ /* 0x000e260000000a00 */
[----:B------:R-:W-:-:S05]  /*22b0*/  IMAD R31, R31, 0x1556, RZ ;  /* 0x000015561f1f7824 */ /* 0x000fca00078e02ff */
[----:B------:R-:W-:-:S05]  /*22c0*/  SHF.R.U32.HI R31, RZ, 0x10, R31 ;  /* 0x00000010ff1f7819 */ /* 0x000fca000001161f */
[----:B------:R-:W-:-:S05]  /*22d0*/  IMAD R31, R31, R42, UR8 ;  /* 0x000000081f1f7e24 */ /* 0x000fca000f8e022a */
[----:B------:R-:W-:-:S05]  /*22e0*/  IADD3 R31, PT, PT, R2, R31, RZ ;  /* 0x0000001f021f7210 */ /* 0x000fca0007ffe0ff */
[----:B0-----:R-:W-:-:S04]  /*22f0*/  IMAD.WIDE.U32 R4, R31, 0x4, R4 ;  /* 0x000000041f047825 */ /* 0x001fc800078e0004 */
[--C-:B--2---:R-:W-:Y:S01]  /*2300*/  FADD R15, R15, R10.reuse ;  /* 0x0000000a0f0f7221 */ /* 0x104fe20000000000 */
[--C-:B------:R-:W-:Y:S01]  /*2310*/  FADD R21, R21, R10.reuse ;  /* 0x0000000a15157221 */ /* 0x100fe20000000000 */
[--C-:B------:R-:W-:Y:S01]  /*2320*/  FADD R41, R41, R10.reuse ;  /* 0x0000000a29297221 */ /* 0x100fe20000000000 */
[--C-:B------:R-:W-:Y:S01]  /*2330*/  FADD R27, R27, R10.reuse ;  /* 0x0000000a1b1b7221 */ /* 0x100fe20000000000 */
[--C-:B---3--:R-:W-:Y:S01]  /*2340*/  FADD R22, R22, R11.reuse ;  /* 0x0000000b16167221 */ /* 0x108fe20000000000 */
[----:B------:R-:W-:Y:S01]  /*2350*/  FMNMX R15, RZ, R15, !PT ;  /* 0x0000000fff0f7209 */ /* 0x000fe20007800000 */
[--C-:B------:R-:W-:Y:S01]  /*2360*/  FADD R25, R25, R10.reuse ;  /* 0x0000000a19197221 */ /* 0x100fe20000000000 */
[--C-:B------:R-:W-:Y:S01]  /*2370*/  FADD R37, R37, R10.reuse ;  /* 0x0000000a25257221 */ /* 0x100fe20000000000 */
[----:B------:R-:W-:Y:S01]  /*2380*/  FADD R43, R43, R10 ;  /* 0x0000000a2b2b7221 */ /* 0x000fe20000000000 */
[--C-:B----4-:R-:W-:Y:S01]  /*2390*/  FADD R29, R29, R0.reuse ;  /* 0x000000001d1d7221 */ /* 0x110fe20000000000 */
[----:B------:R0:W-:Y:S01]  /*23a0*/  STG.E desc[UR12][R4.64+0x1800], R15 ;  /* 0x0018000f04007986 */ /* 0x0001e2000c10190c */
[--C-:B------:R-:W-:Y:S01]  /*23b0*/  FADD R23, R23, R0.reuse ;  /* 0x0000000017177221 */ /* 0x100fe20000000000 */
[--C-:B------:R-:W-:Y:S01]  /*23c0*/  FADD R39, R39, R0.reuse ;  /* 0x0000000027277221 */ /* 0x100fe20000000000 */
[--C-:B------:R-:W-:Y:S01]  /*23d0*/  FADD R13, R13, R0.reuse ;  /* 0x000000000d0d7221 */ /* 0x100fe20000000000 */
[--C-:B------:R-:W-:Y:S01]  /*23e0*/  FADD R17, R17, R0.reuse ;  /* 0x0000000011117221 */ /* 0x100fe20000000000 */
[--C-:B------:R-:W-:Y:S01]  /*23f0*/  FADD R35, R35, R0.reuse ;  /* 0x0000000023237221 */ /* 0x100fe20000000000 */
[----:B------:R-:W-:Y:S01]  /*2400*/  FADD R7, R7, R0 ;  /* 0x0000000007077221 */ /* 0x000fe20000000000 */
[----:B------:R-:W-:Y:S01]  /*2410*/  FADD R10, R33, R10 ;  /* 0x0000000a210a7221 */ /* 0x000fe20000000000 */
[--C-:B------:R-:W-:Y:S01]  /*2420*/  FADD R12, R12, R11.reuse ;  /* 0x0000000b0c0c7221 */ /* 0x100fe20000000000 */
[--C-:B------:R-:W-:Y:S01]  /*2430*/  FADD R28, R28, R11.reuse ;  /* 0x0000000b1c1c7221 */ /* 0x100fe20000000000 */
[----:B------:R-:W-:Y:S01]  /*2440*/  FADD R0, R19, R0 ;  /* 0x0000000013007221 */ /* 0x000fe20000000000 */
[--C-:B------:R-:W-:Y:S01]  /*2450*/  FADD R40, R40, R11.reuse ;  /* 0x0000000b28287221 */ /* 0x100fe20000000000 */
[----:B0-----:R-:W-:Y:S01]  /*2460*/  FMNMX R15, RZ, R22, !PT ;  /* 0x00000016ff0f7209 */ /* 0x001fe20007800000 */
[--C-:B------:R-:W-:Y:S01]  /*2470*/  FADD R18, R18, R11.reuse ;  /* 0x0000000b12127221 */ /* 0x100fe20000000000 */
[--C-:B------:R-:W-:Y:S01]  /*2480*/  FADD R36, R36, R11.reuse ;  /* 0x0000000b24247221 */ /* 0x100fe20000000000 */
[--C-:B------:R-:W-:Y:S01]  /*2490*/  FADD R6, R6, R11.reuse ;  /* 0x0000000b06067221 */ /* 0x100fe20000000000 */
[----:B------:R-:W-:Y:S01]  /*24a0*/  FADD R32, R32, R11 ;  /* 0x0000000b20207221 */ /* 0x000fe20000000000 */
[----:B------:R0:W-:Y:S01]  /*24b0*/  STG.E desc[UR12][R4.64+0x1804], R15 ;  /* 0x0018040f04007986 */ /* 0x0001e2000c10190c */
[----:B------:R-:W-:Y:S01]  /*24c0*/  FMNMX R21, RZ, R21, !PT ;  /* 0x00000015ff157209 */ /* 0x000fe20007800000 */
[--C-:B-----5:R-:W-:Y:S01]  /*24d0*/  FADD R30, R30, R3.reuse ;  /* 0x000000031e1e7221 */ /* 0x120fe20000000000 */
[----:B------:R-:W-:Y:S01]  /*24e0*/  FMNMX R27, RZ, R27, !PT ;  /* 0x0000001bff1b7209 */ /* 0x000fe20007800000 */
[--C-:B------:R-:W-:Y:S01]  /*24f0*/  FADD R20, R20, R3.reuse ;  /* 0x0000000314147221 */ /* 0x100fe20000000000 */
        /* <DEDUP_REMOVED lines=11> */
[----:B------:R-:W-:Y:S01]  /*25b0*/  FADD R16, R16, R3 ;  /* 0x0000000310107221 */ /* 0x000fe20000000000 */
[----:B0-----:R-:W-:Y:S01]  /*25c0*/  FMNMX R15, RZ, R7, !PT ;  /* 0x00000007ff0f7209 */ /* 0x001fe20007800000 */
[----:B------:R0:W-:Y:S01]  /*25d0*/  STG.E desc[UR12][R4.64], R21 ;  /* 0x0000001504007986 */ /* 0x0001e2000c10190c */
[----:B------:R-:W-:-:S02]  /*25e0*/  FMNMX R19, RZ, R0, !PT ;  /* 0x00000000ff137209 */ /* 0x000fc40007800000 */
[----:B------:R-:W-:Y:S01]  /*25f0*/  FMNMX R41, RZ, R41, !PT ;  /* 0x00000029ff297209 */ /* 0x000fe20007800000 */
[----:B------:R1:W-:Y:S01]  /*2600*/  STG.E desc[UR12][R4.64+0x1e00], R27 ;  /* 0x001e001b04007986 */ /* 0x0003e2000c10190c */
[----:B------:R-:W-:Y:S02]  /*2610*/  FMNMX R37, RZ, R37, !PT ;  /* 0x00000025ff257209 */ /* 0x000fe40007800000 */
[----:B------:R-:W-:Y:S01]  /*2620*/  FMNMX R43, RZ, R43, !PT ;  /* 0x0000002bff2b7209 */ /* 0x000fe20007800000 */
[----:B------:R2:W-:Y:S01]  /*2630*/  STG.E desc[UR12][R4.64+0xc00], R25 ;  /* 0x000c001904007986 */ /* 0x0005e2000c10190c */
[----:B------:R-:W-:Y:S02]  /*2640*/  FMNMX R33, RZ, R32, !PT ;  /* 0x00000020ff217209 */ /* 0x000fe40007800000 */
[----:B------:R-:W-:Y:S01]  /*2650*/  FMNMX R29, RZ, R29, !PT ;  /* 0x0000001dff1d7209 */ /* 0x000fe20007800000 */
[----:B------:R3:W-:Y:S01]  /*2660*/  STG.E desc[UR12][R4.64+0x2a00], R31 ;  /* 0x002a001f04007986 */ /* 0x0007e2000c10190c */
[----:B0-----:R-:W-:-:S02]  /*2670*/  FMNMX R21, RZ, R40, !PT ;  /* 0x00000028ff157209 */ /* 0x001fc40007800000 */
[----:B------:R-:W-:Y:S01]  /*2680*/  FMNMX R23, RZ, R23, !PT ;  /* 0x00000017ff177209 */ /* 0x000fe20007800000 */
[----:B------:R0:W-:Y:S01]  /*2690*/  STG.E desc[UR12][R4.64+0x4], R9 ;  /* 0x0000040904007986 */ /* 0x0001e2000c10190c */
[----:B-1----:R-:W-:Y:S02]  /*26a0*/  FMNMX R27, RZ, R36, !PT ;  /* 0x00000024ff1b7209 */ /* 0x002fe40007800000 */
[----:B------:R-:W-:Y:S01]  /*26b0*/  FMNMX R39, RZ, R39, !PT ;  /* 0x00000027ff277209 */ /* 0x000fe20007800000 */
[----:B------:R1:W-:Y:S01]  /*26c0*/  STG.E desc[UR12][R4.64+0x1e04], R11 ;  /* 0x001e040b04007986 */ /* 0x0003e2000c10190c */
[----:B--2---:R-:W-:Y:S02]  /*26d0*/  FMNMX R25, RZ, R18, !PT ;  /* 0x00000012ff197209 */ /* 0x004fe40007800000 */
[----:B------:R-:W-:Y:S01]  /*26e0*/  FMNMX R35, RZ, R35, !PT ;  /* 0x00000023ff237209 */ /* 0x000fe20007800000 */
[----:B------:R2:W-:Y:S01]  /*26f0*/  STG.E desc[UR12][R4.64+0x1e08], R13 ;  /* 0x001e080d04007986 */ /* 0x0005e2000c10190c */
[----:B---3--:R-:W-:-:S02]  /*2700*/  FMNMX R31, RZ, R6, !PT ;  /* 0x00000006ff1f7209 */ /* 0x008fc40007800000 */
[----:B------:R-:W-:Y:S01]  /*2710*/  FMNMX R7, RZ, R30, !PT ;  /* 0x0000001eff077209 */ /* 0x000fe20007800000 */
[----:B------:R3:W-:Y:S01]  /*2720*/  STG.E desc[UR12][R4.64+0xc08], R17 ;  /* 0x000c081104007986 */ /* 0x0007e2000c10190c */
[----:B0-----:R-:W-:Y:S02]  /*2730*/  FMNMX R9, RZ, R20, !PT ;  /* 0x00000014ff097209 */ /* 0x001fe40007800000 */
[----:B------:R-:W-:Y:S01]  /*2740*/  FMNMX R3, RZ, R14, !PT ;  /* 0x0000000eff037209 */ /* 0x000fe20007800000 */
[----:B------:R0:W-:Y:S01]  /*2750*/  STG.E desc[UR12][R4.64+0x1208], R15 ;  /* 0x0012080f04007986 */ /* 0x0001e2000c10190c */
[----:B-1----:R-:W-:-:S03]  /*2760*/  FMNMX R11, RZ, R38, !PT ;  /* 0x00000026ff0b7209 */ /* 0x002fc60007800000 */
[----:B------:R1:W-:Y:S01]  /*2770*/  STG.E desc[UR12][R4.64+0x2a08], R19 ;  /* 0x002a081304007986 */ /* 0x0003e2000c10190c */
[----:B--2---:R-:W-:Y:S02]  /*2780*/  FMNMX R13, RZ, R26, !PT ;  /* 0x0000001aff0d7209 */ /* 0x004fe40007800000 */
[----:B---3--:R-:W-:Y:S01]  /*2790*/  FMNMX R17, RZ, R24, !PT ;  /* 0x00000018ff117209 */ /* 0x008fe20007800000 */
[----:B------:R-:W-:Y:S01]  /*27a0*/  STG.E desc[UR12][R4.64+0x600], R41 ;  /* 0x0006002904007986 */ /* 0x000fe2000c10190c */
[----:B0-----:R-:W-:-:S03]  /*27b0*/  FMNMX R15, RZ, R34, !PT ;  /* 0x00000022ff0f7209 */ /* 0x001fc60007800000 */
[----:B------:R-:W-:Y:S01]  /*27c0*/  STG.E desc[UR12][R4.64+0x2400], R37 ;  /* 0x0024002504007986 */ /* 0x000fe2000c10190c */
[----:B-1----:R-:W-:-:S03]  /*27d0*/  FMNMX R19, RZ, R16, !PT ;  /* 0x00000010ff137209 */ /* 0x002fc60007800000 */
[----:B------:R-:W-:Y:S04]  /*27e0*/  STG.E desc[UR12][R4.64+0x1200], R43 ;  /* 0x0012002b04007986 */ /* 0x000fe8000c10190c */
        /* <DEDUP_REMOVED lines=16> */
[----:B------:R-:W-:Y:S01]  /*28f0*/  STG.E desc[UR12][R4.64+0x2a0c], R19 ;  /* 0x002a0c1304007986 */ /* 0x000fe2000c10190c */
[----:B------:R-:W-:Y:S05]  /*2900*/  EXIT ;  /* 0x000000000000794d */ /* 0x000fea0003800000 */
.L_x_5:
[----:B------:R-:W-:-:S00]  /*2910*/  BRA `(.L_x_5) ;  /* 0xfffffffc00fc7947 */ /* 0x000fc0000383ffff */
[----:B------:R-:W-:-:S00]  /*2920*/  NOP ;  /* 0x0000000000007918 */ /* 0x000fc00000000000 */
        /* <DEDUP_REMOVED lines=13> */
.L_x_6:


//--------------------- .nv.shared.my_kernel_kernel0 --------------------------
	.section	.nv.shared.my_kernel_kernel0,"aw",@nobits
	.sectionflags	@""
	.align	4
.nv.shared.my_kernel_kernel0:
	.zero		50176


//--------------------- .nv.shared.reserved.0     --------------------------
	.section	.nv.shared.reserved.0,"aw",@nobits
	.weak		__nv_reservedSMEM_offset_0_alias
	.size		__nv_reservedSMEM_offset_0_alias, 0, 64
	.other		__nv_reservedSMEM_offset_0_alias,@"STO_CUDA_RESERVED_SHARED STV_DEFAULT"
__nv_reservedSMEM_offset_0_alias:
	.zero		0
	.zero		64


//--------------------- .nv.constant0.my_kernel_kernel0 --------------------------
	.section	.nv.constant0.my_kernel_kernel0,"a",@progbits
	.sectionflags	@""
	.align	4
.nv.constant0.my_kernel_kernel0:
	.zero		928


//--------------------- SYMBOLS --------------------------

	.type		.nv.reservedSmem.offset0,@object
	.size		.nv.reservedSmem.offset0,0x4
	.type		.nv.reservedSmem.cap,@object
	.size		.nv.reservedSmem.cap,0x4
